//
// Generated by NVIDIA NVVM Compiler
//
// Compiler Build ID: CL-36424714
// Cuda compilation tools, release 13.0, V13.0.88
// Based on NVVM 20.0.0
//

.version 9.0
.target sm_100
.address_size 64

	// .globl	_Z15LayerNormKernelPKfPfS0_S0_f

.visible .entry _Z15LayerNormKernelPKfPfS0_S0_f(
	.param .u64 .ptr .align 1 _Z15LayerNormKernelPKfPfS0_S0_f_param_0,
	.param .u64 .ptr .align 1 _Z15LayerNormKernelPKfPfS0_S0_f_param_1,
	.param .u64 .ptr .align 1 _Z15LayerNormKernelPKfPfS0_S0_f_param_2,
	.param .u64 .ptr .align 1 _Z15LayerNormKernelPKfPfS0_S0_f_param_3,
	.param .f32 _Z15LayerNormKernelPKfPfS0_S0_f_param_4
)
{
	.reg .pred 	%p<5>;
	.reg .b32 	%r<27>;
	.reg .b32 	%f<171>;
	.reg .b64 	%rd<28>;

	ld.param.u64 	%rd15, [_Z15LayerNormKernelPKfPfS0_S0_f_param_0];
	ld.param.u64 	%rd12, [_Z15LayerNormKernelPKfPfS0_S0_f_param_1];
	ld.param.u64 	%rd13, [_Z15LayerNormKernelPKfPfS0_S0_f_param_2];
	ld.param.u64 	%rd14, [_Z15LayerNormKernelPKfPfS0_S0_f_param_3];
	ld.param.f32 	%f7, [_Z15LayerNormKernelPKfPfS0_S0_f_param_4];
	cvta.to.global.u64 	%rd1, %rd15;
	mov.u32 	%r15, %ctaid.x;
	mov.u32 	%r16, %ntid.x;
	mov.u32 	%r17, %tid.x;
	mad.lo.s32 	%r1, %r15, %r16, %r17;
	setp.gt.s32 	%p1, %r1, 16383;
	@%p1 bra 	$L__BB0_7;
	shl.b32 	%r25, %r1, 12;
	add.s64 	%rd2, %rd1, 64;
	mov.f32 	%f169, 0f00000000;
	mov.b32 	%r22, 0;
	mov.u32 	%r21, %r25;
$L__BB0_2:
	mul.wide.s32 	%rd16, %r21, 4;
	add.s64 	%rd17, %rd2, %rd16;
	ld.global.nc.f32 	%f9, [%rd17+-64];
	add.f32 	%f10, %f169, %f9;
	ld.global.nc.f32 	%f11, [%rd17+-60];
	add.f32 	%f12, %f10, %f11;
	ld.global.nc.f32 	%f13, [%rd17+-56];
	add.f32 	%f14, %f12, %f13;
	ld.global.nc.f32 	%f15, [%rd17+-52];
	add.f32 	%f16, %f14, %f15;
	ld.global.nc.f32 	%f17, [%rd17+-48];
	add.f32 	%f18, %f16, %f17;
	ld.global.nc.f32 	%f19, [%rd17+-44];
	add.f32 	%f20, %f18, %f19;
	ld.global.nc.f32 	%f21, [%rd17+-40];
	add.f32 	%f22, %f20, %f21;
	ld.global.nc.f32 	%f23, [%rd17+-36];
	add.f32 	%f24, %f22, %f23;
	ld.global.nc.f32 	%f25, [%rd17+-32];
	add.f32 	%f26, %f24, %f25;
	ld.global.nc.f32 	%f27, [%rd17+-28];
	add.f32 	%f28, %f26, %f27;
	ld.global.nc.f32 	%f29, [%rd17+-24];
	add.f32 	%f30, %f28, %f29;
	ld.global.nc.f32 	%f31, [%rd17+-20];
	add.f32 	%f32, %f30, %f31;
	ld.global.nc.f32 	%f33, [%rd17+-16];
	add.f32 	%f34, %f32, %f33;
	ld.global.nc.f32 	%f35, [%rd17+-12];
	add.f32 	%f36, %f34, %f35;
	ld.global.nc.f32 	%f37, [%rd17+-8];
	add.f32 	%f38, %f36, %f37;
	ld.global.nc.f32 	%f39, [%rd17+-4];
	add.f32 	%f40, %f38, %f39;
	ld.global.nc.f32 	%f41, [%rd17];
	add.f32 	%f42, %f40, %f41;
	ld.global.nc.f32 	%f43, [%rd17+4];
	add.f32 	%f44, %f42, %f43;
	ld.global.nc.f32 	%f45, [%rd17+8];
	add.f32 	%f46, %f44, %f45;
	ld.global.nc.f32 	%f47, [%rd17+12];
	add.f32 	%f48, %f46, %f47;
	ld.global.nc.f32 	%f49, [%rd17+16];
	add.f32 	%f50, %f48, %f49;
	ld.global.nc.f32 	%f51, [%rd17+20];
	add.f32 	%f52, %f50, %f51;
	ld.global.nc.f32 	%f53, [%rd17+24];
	add.f32 	%f54, %f52, %f53;
	ld.global.nc.f32 	%f55, [%rd17+28];
	add.f32 	%f56, %f54, %f55;
	ld.global.nc.f32 	%f57, [%rd17+32];
	add.f32 	%f58, %f56, %f57;
	ld.global.nc.f32 	%f59, [%rd17+36];
	add.f32 	%f60, %f58, %f59;
	ld.global.nc.f32 	%f61, [%rd17+40];
	add.f32 	%f62, %f60, %f61;
	ld.global.nc.f32 	%f63, [%rd17+44];
	add.f32 	%f64, %f62, %f63;
	ld.global.nc.f32 	%f65, [%rd17+48];
	add.f32 	%f66, %f64, %f65;
	ld.global.nc.f32 	%f67, [%rd17+52];
	add.f32 	%f68, %f66, %f67;
	ld.global.nc.f32 	%f69, [%rd17+56];
	add.f32 	%f70, %f68, %f69;
	ld.global.nc.f32 	%f71, [%rd17+60];
	add.f32 	%f169, %f70, %f71;
	add.s32 	%r22, %r22, 32;
	add.s32 	%r21, %r21, 32;
	setp.ne.s32 	%p2, %r22, 4096;
	@%p2 bra 	$L__BB0_2;
	mul.f32 	%f3, %f169, 0f39800000;
	add.s64 	%rd3, %rd1, 32;
	mov.f32 	%f170, 0f00000000;
	mov.b32 	%r24, 0;
	mov.u32 	%r23, %r25;
$L__BB0_4:
	mul.wide.s32 	%rd18, %r23, 4;
	add.s64 	%rd19, %rd3, %rd18;
	ld.global.nc.f32 	%f73, [%rd19+-32];
	sub.f32 	%f74, %f73, %f3;
	fma.rn.f32 	%f75, %f74, %f74, %f170;
	ld.global.nc.f32 	%f76, [%rd19+-28];
	sub.f32 	%f77, %f76, %f3;
	fma.rn.f32 	%f78, %f77, %f77, %f75;
	ld.global.nc.f32 	%f79, [%rd19+-24];
	sub.f32 	%f80, %f79, %f3;
	fma.rn.f32 	%f81, %f80, %f80, %f78;
	ld.global.nc.f32 	%f82, [%rd19+-20];
	sub.f32 	%f83, %f82, %f3;
	fma.rn.f32 	%f84, %f83, %f83, %f81;
	ld.global.nc.f32 	%f85, [%rd19+-16];
	sub.f32 	%f86, %f85, %f3;
	fma.rn.f32 	%f87, %f86, %f86, %f84;
	ld.global.nc.f32 	%f88, [%rd19+-12];
	sub.f32 	%f89, %f88, %f3;
	fma.rn.f32 	%f90, %f89, %f89, %f87;
	ld.global.nc.f32 	%f91, [%rd19+-8];
	sub.f32 	%f92, %f91, %f3;
	fma.rn.f32 	%f93, %f92, %f92, %f90;
	ld.global.nc.f32 	%f94, [%rd19+-4];
	sub.f32 	%f95, %f94, %f3;
	fma.rn.f32 	%f96, %f95, %f95, %f93;
	ld.global.nc.f32 	%f97, [%rd19];
	sub.f32 	%f98, %f97, %f3;
	fma.rn.f32 	%f99, %f98, %f98, %f96;
	ld.global.nc.f32 	%f100, [%rd19+4];
	sub.f32 	%f101, %f100, %f3;
	fma.rn.f32 	%f102, %f101, %f101, %f99;
	ld.global.nc.f32 	%f103, [%rd19+8];
	sub.f32 	%f104, %f103, %f3;
	fma.rn.f32 	%f105, %f104, %f104, %f102;
	ld.global.nc.f32 	%f106, [%rd19+12];
	sub.f32 	%f107, %f106, %f3;
	fma.rn.f32 	%f108, %f107, %f107, %f105;
	ld.global.nc.f32 	%f109, [%rd19+16];
	sub.f32 	%f110, %f109, %f3;
	fma.rn.f32 	%f111, %f110, %f110, %f108;
	ld.global.nc.f32 	%f112, [%rd19+20];
	sub.f32 	%f113, %f112, %f3;
	fma.rn.f32 	%f114, %f113, %f113, %f111;
	ld.global.nc.f32 	%f115, [%rd19+24];
	sub.f32 	%f116, %f115, %f3;
	fma.rn.f32 	%f117, %f116, %f116, %f114;
	ld.global.nc.f32 	%f118, [%rd19+28];
	sub.f32 	%f119, %f118, %f3;
	fma.rn.f32 	%f170, %f119, %f119, %f117;
	add.s32 	%r24, %r24, 16;
	add.s32 	%r23, %r23, 16;
	setp.ne.s32 	%p3, %r24, 4096;
	@%p3 bra 	$L__BB0_4;
	fma.rn.f32 	%f120, %f170, 0f39800000, %f7;
	sqrt.rn.f32 	%f6, %f120;
	cvta.to.global.u64 	%rd20, %rd13;
	add.s64 	%rd27, %rd20, 16;
	cvta.to.global.u64 	%rd21, %rd14;
	add.s64 	%rd26, %rd21, 16;
	add.s64 	%rd6, %rd1, 16;
	cvta.to.global.u64 	%rd22, %rd12;
	add.s64 	%rd7, %rd22, 16;
	mov.b32 	%r26, 0;
$L__BB0_6:
	mul.wide.s32 	%rd23, %r25, 4;
	add.s64 	%rd24, %rd6, %rd23;
	add.s64 	%rd25, %rd7, %rd23;
	ld.global.nc.f32 	%f121, [%rd27+-16];
	ld.global.nc.f32 	%f122, [%rd24+-16];
	sub.f32 	%f123, %f122, %f3;
	div.rn.f32 	%f124, %f123, %f6;
	ld.global.nc.f32 	%f125, [%rd26+-16];
	fma.rn.f32 	%f126, %f121, %f124, %f125;
	st.global.f32 	[%rd25+-16], %f126;
	ld.global.nc.f32 	%f127, [%rd27+-12];
	ld.global.nc.f32 	%f128, [%rd24+-12];
	sub.f32 	%f129, %f128, %f3;
	div.rn.f32 	%f130, %f129, %f6;
	ld.global.nc.f32 	%f131, [%rd26+-12];
	fma.rn.f32 	%f132, %f127, %f130, %f131;
	st.global.f32 	[%rd25+-12], %f132;
	ld.global.nc.f32 	%f133, [%rd27+-8];
	ld.global.nc.f32 	%f134, [%rd24+-8];
	sub.f32 	%f135, %f134, %f3;
	div.rn.f32 	%f136, %f135, %f6;
	ld.global.nc.f32 	%f137, [%rd26+-8];
	fma.rn.f32 	%f138, %f133, %f136, %f137;
	st.global.f32 	[%rd25+-8], %f138;
	ld.global.nc.f32 	%f139, [%rd27+-4];
	ld.global.nc.f32 	%f140, [%rd24+-4];
	sub.f32 	%f141, %f140, %f3;
	div.rn.f32 	%f142, %f141, %f6;
	ld.global.nc.f32 	%f143, [%rd26+-4];
	fma.rn.f32 	%f144, %f139, %f142, %f143;
	st.global.f32 	[%rd25+-4], %f144;
	ld.global.nc.f32 	%f145, [%rd27];
	ld.global.nc.f32 	%f146, [%rd24];
	sub.f32 	%f147, %f146, %f3;
	div.rn.f32 	%f148, %f147, %f6;
	ld.global.nc.f32 	%f149, [%rd26];
	fma.rn.f32 	%f150, %f145, %f148, %f149;
	st.global.f32 	[%rd25], %f150;
	ld.global.nc.f32 	%f151, [%rd27+4];
	ld.global.nc.f32 	%f152, [%rd24+4];
	sub.f32 	%f153, %f152, %f3;
	div.rn.f32 	%f154, %f153, %f6;
	ld.global.nc.f32 	%f155, [%rd26+4];
	fma.rn.f32 	%f156, %f151, %f154, %f155;
	st.global.f32 	[%rd25+4], %f156;
	ld.global.nc.f32 	%f157, [%rd27+8];
	ld.global.nc.f32 	%f158, [%rd24+8];
	sub.f32 	%f159, %f158, %f3;
	div.rn.f32 	%f160, %f159, %f6;
	ld.global.nc.f32 	%f161, [%rd26+8];
	fma.rn.f32 	%f162, %f157, %f160, %f161;
	st.global.f32 	[%rd25+8], %f162;
	ld.global.nc.f32 	%f163, [%rd27+12];
	ld.global.nc.f32 	%f164, [%rd24+12];
	sub.f32 	%f165, %f164, %f3;
	div.rn.f32 	%f166, %f165, %f6;
	ld.global.nc.f32 	%f167, [%rd26+12];
	fma.rn.f32 	%f168, %f163, %f166, %f167;
	st.global.f32 	[%rd25+12], %f168;
	add.s32 	%r26, %r26, 8;
	add.s64 	%rd27, %rd27, 32;
	add.s64 	%rd26, %rd26, 32;
	add.s32 	%r25, %r25, 8;
	setp.ne.s32 	%p4, %r26, 4096;
	@%p4 bra 	$L__BB0_6;
$L__BB0_7:
	ret;

}


// ===== COMPILED SASS (sm_100) =====

	.target	sm_100

	.elftype	@"ET_EXEC"


//--------------------- .note.nv.tkinfo           --------------------------
	.section	.note.nv.tkinfo,"",@"SHT_NOTE"
	.sectionflags	@"SHF_NOTE_NV_TKINFO"
	.tkinfo
        /*0018*/ 	.word	0x00000002
        /*0030*/ 	.string	""
        /*0030*/ 	.string	"ptxas"
        /*0030*/ 	.string	"Cuda compilation tools, release 13.0, V13.0.88"
        /*0030*/ 	.string	"Build cuda_13.0.r13.0/compiler.36424714_0"
        /*0030*/ 	.string	"-arch sm_100 -m 64 "



//--------------------- .note.nv.cuinfo           --------------------------
	.section	.note.nv.cuinfo,"",@"SHT_NOTE"
	.sectionflags	@"SHF_NOTE_NV_CUINFO"
        /*0018*/ 	.short	0x0002
        /*001a*/ 	.short	0x0064
        /*001c*/ 	.short	0x0082
	.zero		2


//--------------------- .nv.info                  --------------------------
	.section	.nv.info,"",@"SHT_CUDA_INFO"
	.align	4


	//----- nvinfo : EIATTR_REGCOUNT
	.align		4
        /*0000*/ 	.byte	0x04, 0x2f
        /*0002*/ 	.short	(.L_1 - .L_0)
	.align		4
.L_0:
        /*0004*/ 	.word	index@(_Z15LayerNormKernelPKfPfS0_S0_f)
        /*0008*/ 	.word	0x00000020


	//----- nvinfo : EIATTR_FRAME_SIZE
	.align		4
.L_1:
        /*000c*/ 	.byte	0x04, 0x11
        /*000e*/ 	.short	(.L_3 - .L_2)
	.align		4
.L_2:
        /*0010*/ 	.word	index@($__internal_1_$__cuda_sm3x_div_rn_noftz_f32_slowpath)
        /*0014*/ 	.word	0x00000000


	//----- nvinfo : EIATTR_FRAME_SIZE
	.align		4
.L_3:
        /*0018*/ 	.byte	0x04, 0x11
        /*001a*/ 	.short	(.L_5 - .L_4)
	.align		4
.L_4:
        /*001c*/ 	.word	index@($__internal_0_$__cuda_sm20_sqrt_rn_f32_slowpath)
        /*0020*/ 	.word	0x00000000


	//----- nvinfo : EIATTR_FRAME_SIZE
	.align		4
.L_5:
        /*0024*/ 	.byte	0x04, 0x11
        /*0026*/ 	.short	(.L_7 - .L_6)
	.align		4
.L_6:
        /*0028*/ 	.word	index@(_Z15LayerNormKernelPKfPfS0_S0_f)
        /*002c*/ 	.word	0x00000000


	//----- nvinfo : EIATTR_MIN_STACK_SIZE
	.align		4
.L_7:
        /*0030*/ 	.byte	0x04, 0x12
        /*0032*/ 	.short	(.L_9 - .L_8)
	.align		4
.L_8:
        /*0034*/ 	.word	index@(_Z15LayerNormKernelPKfPfS0_S0_f)
        /*0038*/ 	.word	0x00000000
.L_9:


//--------------------- .nv.compat                --------------------------
	.section	.nv.compat,"",@"SHT_CUDA_COMPAT_INFO"
	.align	4
        /*0000*/ 	.byte	0x02, 0x09, 0x00, 0x00, 0x02, 0x02, 0x01, 0x00, 0x02, 0x05, 0x05, 0x00, 0x03, 0x07, 0x01, 0x01
        /*0010*/ 	.byte	0x02, 0x03, 0x00, 0x00, 0x02, 0x06, 0x01, 0x00, 0x04, 0x0b, 0x08, 0x00, 0x01, 0x00, 0x00, 0x00
        /*0020*/ 	.byte	0x00, 0x00, 0x00, 0x00


//--------------------- .nv.info._Z15LayerNormKernelPKfPfS0_S0_f --------------------------
	.section	.nv.info._Z15LayerNormKernelPKfPfS0_S0_f,"",@"SHT_CUDA_INFO"
	.sectionflags	@""
	.align	4


	//----- nvinfo : EIATTR_CUDA_API_VERSION
	.align		4
        /*0000*/ 	.byte	0x04, 0x37
        /*0002*/ 	.short	(.L_11 - .L_10)
.L_10:
        /*0004*/ 	.word	0x00000082


	//----- nvinfo : EIATTR_KPARAM_INFO
	.align		4
.L_11:
        /*0008*/ 	.byte	0x04, 0x17
        /*000a*/ 	.short	(.L_13 - .L_12)
.L_12:
        /*000c*/ 	.word	0x00000000
        /*0010*/ 	.short	0x0004
        /*0012*/ 	.short	0x0020
        /*0014*/ 	.byte	0x00, 0xf0, 0x11, 0x00


	//----- nvinfo : EIATTR_KPARAM_INFO
	.align		4
.L_13:
        /*0018*/ 	.byte	0x04, 0x17
        /*001a*/ 	.short	(.L_15 - .L_14)
.L_14:
        /*001c*/ 	.word	0x00000000
        /*0020*/ 	.short	0x0003
        /*0022*/ 	.short	0x0018
        /*0024*/ 	.byte	0x00, 0xf5, 0x21, 0x00


	//----- nvinfo : EIATTR_KPARAM_INFO
	.align		4
.L_15:
        /*0028*/ 	.byte	0x04, 0x17
        /*002a*/ 	.short	(.L_17 - .L_16)
.L_16:
        /*002c*/ 	.word	0x00000000
        /*0030*/ 	.short	0x0002
        /*0032*/ 	.short	0x0010
        /*0034*/ 	.byte	0x00, 0xf5, 0x21, 0x00


	//----- nvinfo : EIATTR_KPARAM_INFO
	.align		4
.L_17:
        /*0038*/ 	.byte	0x04, 0x17
        /*003a*/ 	.short	(.L_19 - .L_18)
.L_18:
        /*003c*/ 	.word	0x00000000
        /*0040*/ 	.short	0x0001
        /*0042*/ 	.short	0x0008
        /*0044*/ 	.byte	0x00, 0xf5, 0x21, 0x00


	//----- nvinfo : EIATTR_KPARAM_INFO
	.align		4
.L_19:
        /*0048*/ 	.byte	0x04, 0x17
        /*004a*/ 	.short	(.L_21 - .L_20)
.L_20:
        /*004c*/ 	.word	0x00000000
        /*0050*/ 	.short	0x0000
        /*0052*/ 	.short	0x0000
        /*0054*/ 	.byte	0x00, 0xf5, 0x21, 0x00


	//----- nvinfo : EIATTR_SPARSE_MMA_MASK
	.align		4
.L_21:
        /*0058*/ 	.byte	0x03, 0x50
        /*005a*/ 	.short	0x0000


	//----- nvinfo : EIATTR_MAXREG_COUNT
	.align		4
        /*005c*/ 	.byte	0x03, 0x1b
        /*005e*/ 	.short	0x00ff


	//----- nvinfo : EIATTR_MERCURY_ISA_VERSION
	.align		4
        /*0060*/ 	.byte	0x03, 0x5f
        /*0062*/ 	.short	0x0101


	//----- nvinfo : EIATTR_VRC_CTA_INIT_COUNT
	.align		4
        /*0064*/ 	.byte	0x02, 0x4a
	.zero		1
	.zero		1


	//----- nvinfo : EIATTR_EXIT_INSTR_OFFSETS
	.align		4
        /*0068*/ 	.byte	0x04, 0x1c
        /*006a*/ 	.short	(.L_23 - .L_22)


	//   ....[0]....
.L_22:
        /*006c*/ 	.word	0x00000060


	//   ....[1]....
        /*0070*/ 	.word	0x00001f30


	//----- nvinfo : EIATTR_CRS_STACK_SIZE
	.align		4
.L_23:
        /*0074*/ 	.byte	0x04, 0x1e
        /*0076*/ 	.short	(.L_25 - .L_24)
.L_24:
        /*0078*/ 	.word	0x00000000


	//----- nvinfo : EIATTR_CBANK_PARAM_SIZE
	.align		4
.L_25:
        /*007c*/ 	.byte	0x03, 0x19
        /*007e*/ 	.short	0x0024


	//----- nvinfo : EIATTR_PARAM_CBANK
	.align		4
        /*0080*/ 	.byte	0x04, 0x0a
        /*0082*/ 	.short	(.L_27 - .L_26)
	.align		4
.L_26:
        /*0084*/ 	.word	index@(.nv.constant0._Z15LayerNormKernelPKfPfS0_S0_f)
        /*0088*/ 	.short	0x0380
        /*008a*/ 	.short	0x0024


	//----- nvinfo : EIATTR_SW_WAR
	.align		4
.L_27:
        /*008c*/ 	.byte	0x04, 0x36
        /*008e*/ 	.short	(.L_29 - .L_28)
.L_28:
        /*0090*/ 	.word	0x00000008
.L_29:


//--------------------- .nv.callgraph             --------------------------
	.section	.nv.callgraph,"",@"SHT_CUDA_CALLGRAPH"
	.align	4
	.sectionentsize	8
	.align		4
        /*0000*/ 	.word	0x00000000
	.align		4
        /*0004*/ 	.word	0xffffffff
	.align		4
        /*0008*/ 	.word	0x00000000
	.align		4
        /*000c*/ 	.word	0xfffffffe
	.align		4
        /*0010*/ 	.word	0x00000000
	.align		4
        /*0014*/ 	.word	0xfffffffd
	.align		4
        /*0018*/ 	.word	0x00000000
	.align		4
        /*001c*/ 	.word	0xfffffffc


//--------------------- .text._Z15LayerNormKernelPKfPfS0_S0_f --------------------------
	.section	.text._Z15LayerNormKernelPKfPfS0_S0_f,"ax",@progbits
	.align	128
        .global         _Z15LayerNormKernelPKfPfS0_S0_f
        .type           _Z15LayerNormKernelPKfPfS0_S0_f,@function
        .size           _Z15LayerNormKernelPKfPfS0_S0_f,(.L_x_37 - _Z15LayerNormKernelPKfPfS0_S0_f)
        .other          _Z15LayerNormKernelPKfPfS0_S0_f,@"STO_CUDA_ENTRY STV_DEFAULT"
_Z15LayerNormKernelPKfPfS0_S0_f:
.text._Z15LayerNormKernelPKfPfS0_S0_f:
[----:B------:R-:W-:Y:S01]  /*0000*/  LDC R1, c[0x0][0x37c] ;  /* 0x0000df00ff017b82 */ /* 0x000fe20000000800 */
[----:B------:R-:W0:Y:S07]  /*0010*/  S2R R3, SR_TID.X ;  /* 0x0000000000037919 */ /* 0x000e2e0000002100 */
[----:B------:R-:W0:Y:S08]  /*0020*/  S2UR UR4, SR_CTAID.X ;  /* 0x00000000000479c3 */ /* 0x000e300000002500 */
[----:B------:R-:W0:Y:S02]  /*0030*/  LDC R2, c[0x0][0x360] ;  /* 0x0000d800ff027b82 */ /* 0x000e240000000800 */
[----:B0-----:R-:W-:-:S05]  /*0040*/  IMAD R2, R2, UR4, R3 ;  /* 0x0000000402027c24 */ /* 0x001fca000f8e0203 */
[----:B------:R-:W-:-:S13]  /*0050*/  ISETP.GT.AND P0, PT, R2, 0x3fff, PT ;  /* 0x00003fff0200780c */ /* 0x000fda0003f04270 */
[----:B------:R-:W-:Y:S05]  /*0060*/  @P0 EXIT ;  /* 0x000000000000094d */ /* 0x000fea0003800000 */
[----:B------:R-:W0:Y:S01]  /*0070*/  LDCU.64 UR6, c[0x0][0x380] ;  /* 0x00007000ff0677ac */ /* 0x000e220008000a00 */
[----:B------:R-:W-:Y:S01]  /*0080*/  SHF.L.U32 R2, R2, 0xc, RZ ;  /* 0x0000000c02027819 */ /* 0x000fe200000006ff */
[----:B------:R-:W-:Y:S01]  /*0090*/  HFMA2 R12, -RZ, RZ, 0, 0 ;  /* 0x00000000ff0c7431 */ /* 0x000fe200000001ff */
[----:B------:R-:W1:Y:S02]  /*00a0*/  LDCU.64 UR20, c[0x0][0x358] ;  /* 0x00006b00ff1477ac */ /* 0x000e640008000a00 */
[----:B------:R-:W-:Y:S01]  /*00b0*/  MOV R0, R2 ;  /* 0x0000000200007202 */ /* 0x000fe20000000f00 */
[----:B------:R-:W-:Y:S01]  /*00c0*/  UMOV UR4, URZ ;  /* 0x000000ff00047c82 */ /* 0x000fe20008000000 */
[----:B0-----:R-:W-:-:S04]  /*00d0*/  UIADD3 UR5, UP0, UPT, UR6, 0x40, URZ ;  /* 0x0000004006057890 */ /* 0x001fc8000ff1e0ff */
[----:B-1----:R-:W-:-:S12]  /*00e0*/  UIADD3.X UR8, UPT, UPT, URZ, UR7, URZ, UP0, !UPT ;  /* 0x00000007ff087290 */ /* 0x002fd800087fe4ff */
.L_x_0:
[----:B------:R-:W-:Y:S02]  /*00f0*/  MOV R4, UR5 ;  /* 0x0000000500047c02 */ /* 0x000fe40008000f00 */
[----:B------:R-:W-:-:S03]  /*0100*/  MOV R5, UR8 ;  /* 0x0000000800057c02 */ /* 0x000fc60008000f00 */
[----:B------:R-:W-:-:S05]  /*0110*/  IMAD.WIDE R4, R0, 0x4, R4 ;  /* 0x0000000400047825 */ /* 0x000fca00078e0204 */
[----:B------:R-:W2:Y:S04]  /*0120*/  LDG.E.CONSTANT R21, desc[UR20][R4.64+-0x40] ;  /* 0xffffc01404157981 */ /* 0x000ea8000c1e9900 */
[----:B------:R-:W3:Y:S04]  /*0130*/  LDG.E.CONSTANT R27, desc[UR20][R4.64+-0x3c] ;  /* 0xffffc414041b7981 */ /* 0x000ee8000c1e9900 */
[----:B------:R-:W4:Y:S04]  /*0140*/  LDG.E.CONSTANT R22, desc[UR20][R4.64+-0x38] ;  /* 0xffffc81404167981 */ /* 0x000f28000c1e9900 */
[----:B------:R-:W5:Y:S04]  /*0150*/  LDG.E.CONSTANT R23, desc[UR20][R4.64+-0x34] ;  /* 0xffffcc1404177981 */ /* 0x000f68000c1e9900 */
        /* <DEDUP_REMOVED lines=16> */
[----:B------:R-:W5:Y:S01]  /*0260*/  LDG.E.CONSTANT R20, desc[UR20][R4.64+0x10] ;  /* 0x0000101404147981 */ /* 0x000f62000c1e9900 */
[----:B--2---:R-:W-:-:S03]  /*0270*/  FADD R12, R21, R12 ;  /* 0x0000000c150c7221 */ /* 0x004fc60000000000 */
[----:B------:R-:W2:Y:S01]  /*0280*/  LDG.E.CONSTANT R21, desc[UR20][R4.64+0x14] ;  /* 0x0000141404157981 */ /* 0x000ea2000c1e9900 */
[----:B---3--:R-:W-:-:S03]  /*0290*/  FADD R27, R12, R27 ;  /* 0x0000001b0c1b7221 */ /* 0x008fc60000000000 */
[----:B------:R-:W3:Y:S01]  /*02a0*/  LDG.E.CONSTANT R12, desc[UR20][R4.64+0x18] ;  /* 0x00001814040c7981 */ /* 0x000ee2000c1e9900 */
[----:B----4-:R-:W-:-:S03]  /*02b0*/  FADD R26, R27, R22 ;  /* 0x000000161b1a7221 */ /* 0x010fc60000000000 */
[----:B------:R-:W4:Y:S01]  /*02c0*/  LDG.E.CONSTANT R22, desc[UR20][R4.64+0x1c] ;  /* 0x00001c1404167981 */ /* 0x000f22000c1e9900 */
[----:B-----5:R-:W-:-:S03]  /*02d0*/  FADD R27, R26, R23 ;  /* 0x000000171a1b7221 */ /* 0x020fc60000000000 */
[----:B------:R-:W5:Y:S01]  /*02e0*/  LDG.E.CONSTANT R23, desc[UR20][R4.64+0x20] ;  /* 0x0000201404177981 */ /* 0x000f62000c1e9900 */
[----:B------:R-:W-:-:S03]  /*02f0*/  FADD R26, R27, R24 ;  /* 0x000000181b1a7221 */ /* 0x000fc60000000000 */
        /* <DEDUP_REMOVED lines=10> */
[----:B------:R-:W5:Y:S04]  /*03a0*/  LDG.E.CONSTANT R8, desc[UR20][R4.64+0x38] ;  /* 0x0000381404087981 */ /* 0x000f68000c1e9900 */
[----:B------:R-:W5:Y:S01]  /*03b0*/  LDG.E.CONSTANT R26, desc[UR20][R4.64+0x3c] ;  /* 0x00003c14041a7981 */ /* 0x000f62000c1e9900 */
[----:B------:R-:W-:Y:S01]  /*03c0*/  FADD R9, R28, R9 ;  /* 0x000000091c097221 */ /* 0x000fe20000000000 */
[----:B------:R-:W-:Y:S01]  /*03d0*/  UIADD3 UR4, UPT, UPT, UR4, 0x20, URZ ;  /* 0x0000002004047890 */ /* 0x000fe2000fffe0ff */
[----:B------:R-:W-:Y:S02]  /*03e0*/  IADD3 R0, PT, PT, R0, 0x20, RZ ;  /* 0x0000002000007810 */ /* 0x000fe40007ffe0ff */
[----:B------:R-:W-:Y:S01]  /*03f0*/  FADD R10, R9, R10 ;  /* 0x0000000a090a7221 */ /* 0x000fe20000000000 */
[----:B------:R-:W-:-:S03]  /*0400*/  UISETP.NE.AND UP0, UPT, UR4, 0x1000, UPT ;  /* 0x000010000400788c */ /* 0x000fc6000bf05270 */
[----:B------:R-:W-:-:S04]  /*0410*/  FADD R10, R10, R11 ;  /* 0x0000000b0a0a7221 */ /* 0x000fc80000000000 */
        /* <DEDUP_REMOVED lines=8> */
[----:B--2---:R-:W-:-:S04]  /*04a0*/  FADD R21, R20, R21 ;  /* 0x0000001514157221 */ /* 0x004fc80000000000 */
[----:B---3--:R-:W-:-:S04]  /*04b0*/  FADD R21, R21, R12 ;  /* 0x0000000c15157221 */ /* 0x008fc80000000000 */
[----:B----4-:R-:W-:-:S04]  /*04c0*/  FADD R22, R21, R22 ;  /* 0x0000001615167221 */ /* 0x010fc80000000000 */
[----:B-----5:R-:W-:-:S04]  /*04d0*/  FADD R23, R22, R23 ;  /* 0x0000001716177221 */ /* 0x020fc80000000000 */
[----:B------:R-:W-:-:S04]  /*04e0*/  FADD R24, R23, R24 ;  /* 0x0000001817187221 */ /* 0x000fc80000000000 */
[----:B------:R-:W-:-:S04]  /*04f0*/  FADD R24, R24, R25 ;  /* 0x0000001918187221 */ /* 0x000fc80000000000 */
[----:B------:R-:W-:-:S04]  /*0500*/  FADD R3, R24, R3 ;  /* 0x0000000318037221 */ /* 0x000fc80000000000 */
[----:B------:R-:W-:-:S04]  /*0510*/  FADD R6, R3, R6 ;  /* 0x0000000603067221 */ /* 0x000fc80000000000 */
[----:B------:R-:W-:-:S04]  /*0520*/  FADD R7, R6, R7 ;  /* 0x0000000706077221 */ /* 0x000fc80000000000 */
[----:B------:R-:W-:-:S04]  /*0530*/  FADD R7, R7, R8 ;  /* 0x0000000807077221 */ /* 0x000fc80000000000 */
[----:B------:R-:W-:Y:S01]  /*0540*/  FADD R12, R7, R26 ;  /* 0x0000001a070c7221 */ /* 0x000fe20000000000 */
[----:B------:R-:W-:Y:S06]  /*0550*/  BRA.U UP0, `(.L_x_0) ;  /* 0xfffffff900e47547 */ /* 0x000fec000b83ffff */
[----:B------:R-:W-:Y:S01]  /*0560*/  UIADD3 UR4, UP0, UPT, UR6, 0x20, URZ ;  /* 0x0000002006047890 */ /* 0x000fe2000ff1e0ff */
[----:B------:R-:W-:Y:S01]  /*0570*/  HFMA2 R22, -RZ, RZ, 0, 0 ;  /* 0x00000000ff167431 */ /* 0x000fe200000001ff */
[----:B------:R-:W-:Y:S02]  /*0580*/  MOV R3, R2 ;  /* 0x0000000200037202 */ /* 0x000fe40000000f00 */
[----:B------:R-:W-:Y:S02]  /*0590*/  UIADD3.X UR5, UPT, UPT, URZ, UR7, URZ, UP0, !UPT ;  /* 0x00000007ff057290 */ /* 0x000fe400087fe4ff */
[----:B------:R-:W-:Y:S01]  /*05a0*/  MOV R4, UR4 ;  /* 0x0000000400047c02 */ /* 0x000fe20008000f00 */
[----:B------:R-:W-:-:S03]  /*05b0*/  UMOV UR4, URZ ;  /* 0x000000ff00047c82 */ /* 0x000fc60008000000 */
[----:B------:R-:W-:-:S07]  /*05c0*/  MOV R5, UR5 ;  /* 0x0000000500057c02 */ /* 0x000fce0008000f00 */
.L_x_1:
        /* <DEDUP_REMOVED lines=15> */
[----:B------:R-:W-:-:S03]  /*06c0*/  IADD3 R9, PT, PT, R3, 0x10, RZ ;  /* 0x0000001003097810 */ /* 0x000fc60007ffe0ff */
[----:B------:R-:W5:Y:S02]  /*06d0*/  LDG.E.CONSTANT R23, desc[UR20][R10.64+0x18] ;  /* 0x000018140a177981 */ /* 0x000f64000c1e9900 */
[----:B------:R-:W-:Y:S02]  /*06e0*/  IMAD.WIDE R8, R9, 0x4, R4 ;  /* 0x0000000409087825 */ /* 0x000fe400078e0204 */
[----:B------:R5:W5:Y:S04]  /*06f0*/  LDG.E.CONSTANT R7, desc[UR20][R10.64+0x1c] ;  /* 0x00001c140a077981 */ /* 0x000b68000c1e9900 */
[----:B------:R-:W5:Y:S01]  /*0700*/  LDG.E.CONSTANT R10, desc[UR20][R8.64+-0x10] ;  /* 0xfffff014080a7981 */ /* 0x000f62000c1e9900 */
[----:B--2---:R-:W-:-:S03]  /*0710*/  FFMA R24, R12, -0.000244140625, R25 ;  /* 0xb98000000c187823 */ /* 0x004fc60000000019 */
[----:B------:R-:W2:Y:S01]  /*0720*/  LDG.E.CONSTANT R25, desc[UR20][R8.64+-0x20] ;  /* 0xffffe01408197981 */ /* 0x000ea2000c1e9900 */
[----:B------:R-:W-:Y:S01]  /*0730*/  FFMA R22, R24, R24, R22 ;  /* 0x0000001818167223 */ /* 0x000fe20000000016 */
[----:B---3--:R-:W-:Y:S02]  /*0740*/  FFMA R24, R12, -0.000244140625, R27 ;  /* 0xb98000000c187823 */ /* 0x008fe4000000001b */
[----:B------:R-:W3:Y:S02]  /*0750*/  LDG.E.CONSTANT R27, desc[UR20][R8.64+-0x1c] ;  /* 0xffffe414081b7981 */ /* 0x000ee4000c1e9900 */
[----:B------:R-:W-:Y:S01]  /*0760*/  FFMA R22, R24, R24, R22 ;  /* 0x0000001818167223 */ /* 0x000fe20000000016 */
[C---:B----4-:R-:W-:Y:S02]  /*0770*/  FFMA R24, R12.reuse, -0.000244140625, R20 ;  /* 0xb98000000c187823 */ /* 0x050fe40000000014 */
[----:B------:R-:W4:Y:S01]  /*0780*/  LDG.E.CONSTANT R20, desc[UR20][R8.64+-0x18] ;  /* 0xffffe81408147981 */ /* 0x000f22000c1e9900 */
[----:B-----5:R-:W-:Y:S01]  /*0790*/  FFMA R11, R12, -0.000244140625, R18 ;  /* 0xb98000000c0b7823 */ /* 0x020fe20000000012 */
[----:B------:R-:W-:-:S02]  /*07a0*/  FFMA R22, R24, R24, R22 ;  /* 0x0000001818167223 */ /* 0x000fc40000000016 */
[----:B------:R-:W5:Y:S02]  /*07b0*/  LDG.E.CONSTANT R18, desc[UR20][R8.64+-0x14] ;  /* 0xffffec1408127981 */ /* 0x000f64000c1e9900 */
[----:B------:R-:W-:Y:S01]  /*07c0*/  FFMA R22, R11, R11, R22 ;  /* 0x0000000b0b167223 */ /* 0x000fe20000000016 */
[C---:B------:R-:W-:Y:S02]  /*07d0*/  FFMA R11, R12.reuse, -0.000244140625, R16 ;  /* 0xb98000000c0b7823 */ /* 0x040fe40000000010 */
[----:B------:R-:W5:Y:S02]  /*07e0*/  LDG.E.CONSTANT R16, desc[UR20][R8.64+-0xc] ;  /* 0xfffff41408107981 */ /* 0x000f64000c1e9900 */
[----:B------:R-:W-:Y:S01]  /*07f0*/  FFMA R22, R11, R11, R22 ;  /* 0x0000000b0b167223 */ /* 0x000fe20000000016 */
[C---:B------:R-:W-:Y:S02]  /*0800*/  FFMA R11, R12.reuse, -0.000244140625, R14 ;  /* 0xb98000000c0b7823 */ /* 0x040fe4000000000e */
[----:B------:R-:W5:Y:S02]  /*0810*/  LDG.E.CONSTANT R14, desc[UR20][R8.64+-0x8] ;  /* 0xfffff814080e7981 */ /* 0x000f64000c1e9900 */
[----:B------:R-:W-:Y:S01]  /*0820*/  FFMA R22, R11, R11, R22 ;  /* 0x0000000b0b167223 */ /* 0x000fe20000000016 */
[----:B------:R-:W-:-:S02]  /*0830*/  FFMA R11, R12, -0.000244140625, R29 ;  /* 0xb98000000c0b7823 */ /* 0x000fc4000000001d */
[----:B------:R-:W5:Y:S02]  /*0840*/  LDG.E.CONSTANT R29, desc[UR20][R8.64+-0x4] ;  /* 0xfffffc14081d7981 */ /* 0x000f64000c1e9900 */
[----:B------:R-:W-:Y:S02]  /*0850*/  FFMA R22, R11, R11, R22 ;  /* 0x0000000b0b167223 */ /* 0x000fe40000000016 */
[----:B------:R-:W5:Y:S01]  /*0860*/  LDG.E.CONSTANT R11, desc[UR20][R8.64] ;  /* 0x00000014080b7981 */ /* 0x000f62000c1e9900 */
[----:B------:R-:W-:-:S04]  /*0870*/  FFMA R13, R12, -0.000244140625, R13 ;  /* 0xb98000000c0d7823 */ /* 0x000fc8000000000d */
[----:B------:R-:W-:Y:S02]  /*0880*/  FFMA R22, R13, R13, R22 ;  /* 0x0000000d0d167223 */ /* 0x000fe40000000016 */
[----:B------:R-:W5:Y:S01]  /*0890*/  LDG.E.CONSTANT R13, desc[UR20][R8.64+0x4] ;  /* 0x00000414080d7981 */ /* 0x000f62000c1e9900 */
[C---:B------:R-:W-:Y:S01]  /*08a0*/  FFMA R15, R12.reuse, -0.000244140625, R15 ;  /* 0xb98000000c0f7823 */ /* 0x040fe2000000000f */
[----:B------:R-:W-:-:S03]  /*08b0*/  FFMA R17, R12, -0.000244140625, R17 ;  /* 0xb98000000c117823 */ /* 0x000fc60000000011 */
[----:B------:R-:W-:Y:S01]  /*08c0*/  FFMA R22, R15, R15, R22 ;  /* 0x0000000f0f167223 */ /* 0x000fe20000000016 */
[C---:B------:R-:W-:Y:S01]  /*08d0*/  FFMA R6, R12.reuse, -0.000244140625, R6 ;  /* 0xb98000000c067823 */ /* 0x040fe20000000006 */
[----:B------:R-:W5:Y:S02]  /*08e0*/  LDG.E.CONSTANT R15, desc[UR20][R8.64+0x8] ;  /* 0x00000814080f7981 */ /* 0x000f64000c1e9900 */
[----:B------:R-:W-:Y:S01]  /*08f0*/  FFMA R22, R17, R17, R22 ;  /* 0x0000001111167223 */ /* 0x000fe20000000016 */
[----:B------:R-:W-:-:S04]  /*0900*/  FFMA R17, R12, -0.000244140625, R0 ;  /* 0xb98000000c117823 */ /* 0x000fc80000000000 */
[----:B------:R-:W-:Y:S01]  /*0910*/  FFMA R22, R17, R17, R22 ;  /* 0x0000001111167223 */ /* 0x000fe20000000016 */
[----:B------:R-:W-:Y:S01]  /*0920*/  FFMA R0, R12, -0.000244140625, R19 ;  /* 0xb98000000c007823 */ /* 0x000fe20000000013 */
[----:B------:R-:W5:Y:S02]  /*0930*/  LDG.E.CONSTANT R17, desc[UR20][R8.64+0xc] ;  /* 0x00000c1408117981 */ /* 0x000f64000c1e9900 */
[----:B------:R-:W-:Y:S02]  /*0940*/  FFMA R22, R6, R6, R22 ;  /* 0x0000000606167223 */ /* 0x000fe40000000016 */
[----:B------:R-:W5:Y:S02]  /*0950*/  LDG.E.CONSTANT R19, desc[UR20][R8.64+0x10] ;  /* 0x0000101408137981 */ /* 0x000f64000c1e9900 */
[----:B------:R-:W-:Y:S01]  /*0960*/  FFMA R22, R0, R0, R22 ;  /* 0x0000000000167223 */ /* 0x000fe20000000016 */
[----:B------:R-:W-:Y:S02]  /*0970*/  FFMA R0, R12, -0.000244140625, R21 ;  /* 0xb98000000c007823 */ /* 0x000fe40000000015 */
[----:B------:R-:W5:Y:S02]  /*0980*/  LDG.E.CONSTANT R21, desc[UR20][R8.64+0x14] ;  /* 0x0000141408157981 */ /* 0x000f64000c1e9900 */
[----:B------:R-:W-:Y:S01]  /*0990*/  FFMA R22, R0, R0, R22 ;  /* 0x0000000000167223 */ /* 0x000fe20000000016 */
[C---:B------:R-:W-:Y:S01]  /*09a0*/  FFMA R0, R12.reuse, -0.000244140625, R23 ;  /* 0xb98000000c007823 */ /* 0x040fe20000000017 */
[----:B------:R-:W-:Y:S01]  /*09b0*/  IADD3 R6, PT, PT, R3, 0x20, RZ ;  /* 0x0000002003067810 */ /* 0x000fe20007ffe0ff */
[----:B------:R-:W5:Y:S01]  /*09c0*/  LDG.E.CONSTANT R23, desc[UR20][R8.64+0x18] ;  /* 0x0000181408177981 */ /* 0x000f62000c1e9900 */
[----:B------:R-:W-:Y:S01]  /*09d0*/  FFMA R24, R12, -0.000244140625, R7 ;  /* 0xb98000000c187823 */ /* 0x000fe20000000007 */
[----:B------:R-:W-:-:S02]  /*09e0*/  FFMA R22, R0, R0, R22 ;  /* 0x0000000000167223 */ /* 0x000fc40000000016 */
[----:B------:R-:W-:Y:S01]  /*09f0*/  IMAD.WIDE R6, R6, 0x4, R4 ;  /* 0x0000000406067825 */ /* 0x000fe200078e0204 */
[----:B------:R-:W5:Y:S03]  /*0a00*/  LDG.E.CONSTANT R0, desc[UR20][R8.64+0x1c] ;  /* 0x00001c1408007981 */ /* 0x000f66000c1e9900 */
[----:B------:R-:W-:Y:S01]  /*0a10*/  FFMA R22, R24, R24, R22 ;  /* 0x0000001818167223 */ /* 0x000fe20000000016 */
[----:B------:R-:W5:Y:S04]  /*0a20*/  LDG.E.CONSTANT R9, desc[UR20][R6.64+-0x18] ;  /* 0xffffe81406097981 */ /* 0x000f68000c1e9900 */
[----:B------:R-:W5:Y:S01]  /*0a30*/  LDG.E.CONSTANT R8, desc[UR20][R6.64+-0x14] ;  /* 0xffffec1406087981 */ /* 0x000f62000c1e9900 */
[----:B--2---:R-:W-:-:S03]  /*0a40*/  FFMA R24, R12, -0.000244140625, R25 ;  /* 0xb98000000c187823 */ /* 0x004fc60000000019 */
[----:B------:R-:W2:Y:S01]  /*0a50*/  LDG.E.CONSTANT R25, desc[UR20][R6.64+-0x20] ;  /* 0xffffe01406197981 */ /* 0x000ea2000c1e9900 */
[----:B------:R-:W-:Y:S01]  /*0a60*/  FFMA R22, R24, R24, R22 ;  /* 0x0000001818167223 */ /* 0x000fe20000000016 */
[----:B---3--:R-:W-:Y:S02]  /*0a70*/  FFMA R24, R12, -0.000244140625, R27 ;  /* 0xb98000000c187823 */ /* 0x008fe4000000001b */
[----:B------:R-:W3:Y:S02]  /*0a80*/  LDG.E.CONSTANT R27, desc[UR20][R6.64+-0x1c] ;  /* 0xffffe414061b7981 */ /* 0x000ee4000c1e9900 */
[----:B------:R-:W-:Y:S01]  /*0a90*/  FFMA R22, R24, R24, R22 ;  /* 0x0000001818167223 */ /* 0x000fe20000000016 */
[----:B----4-:R-:W-:Y:S01]  /*0aa0*/  FFMA R20, R12, -0.000244140625, R20 ;  /* 0xb98000000c147823 */ /* 0x010fe20000000014 */
[----:B------:R-:W4:Y:S03]  /*0ab0*/  LDG.E.CONSTANT R24, desc[UR20][R6.64+0x10] ;  /* 0x0000101406187981 */ /* 0x000f26000c1e9900 */
[----:B------:R-:W-:Y:S01]  /*0ac0*/  FFMA R22, R20, R20, R22 ;  /* 0x0000001414167223 */ /* 0x000fe20000000016 */
[----:B-----5:R-:W-:Y:S01]  /*0ad0*/  FFMA R18, R12, -0.000244140625, R18 ;  /* 0xb98000000c127823 */ /* 0x020fe20000000012 */
[----:B------:R-:W5:Y:S03]  /*0ae0*/  LDG.E.CONSTANT R20, desc[UR20][R6.64] ;  /* 0x0000001406147981 */ /* 0x000f66000c1e9900 */
[----:B------:R-:W-:Y:S01]  /*0af0*/  FFMA R22, R18, R18, R22 ;  /* 0x0000001212167223 */ /* 0x000fe20000000016 */
[----:B------:R-:W-:-:S02]  /*0b00*/  FFMA R18, R12, -0.000244140625, R10 ;  /* 0xb98000000c127823 */ /* 0x000fc4000000000a */
[----:B------:R-:W4:Y:S02]  /*0b10*/  LDG.E.CONSTANT R10, desc[UR20][R6.64+-0x10] ;  /* 0xfffff014060a7981 */ /* 0x000f24000c1e9900 */
[----:B------:R-:W-:Y:S01]  /*0b20*/  FFMA R22, R18, R18, R22 ;  /* 0x0000001212167223 */ /* 0x000fe20000000016 */
[C---:B------:R-:W-:Y:S02]  /*0b30*/  FFMA R18, R12.reuse, -0.000244140625, R16 ;  /* 0xb98000000c127823 */ /* 0x040fe40000000010 */
[----:B------:R-:W5:Y:S01]  /*0b40*/  LDG.E.CONSTANT R16, desc[UR20][R6.64+-0xc] ;  /* 0xfffff41406107981 */ /* 0x000f62000c1e9900 */
[----:B------:R-:W-:Y:S01]  /*0b50*/  FFMA R14, R12, -0.000244140625, R14 ;  /* 0xb98000000c0e7823 */ /* 0x000fe2000000000e */
[----:B------:R-:W-:Y:S02]  /*0b60*/  FFMA R22, R18, R18, R22 ;  /* 0x0000001212167223 */ /* 0x000fe40000000016 */
[----:B------:R-:W5:Y:S02]  /*0b70*/  LDG.E.CONSTANT R18, desc[UR20][R6.64+-0x8] ;  /* 0xfffff81406127981 */ /* 0x000f64000c1e9900 */
[----:B------:R-:W-:Y:S01]  /*0b80*/  FFMA R22, R14, R14, R22 ;  /* 0x0000000e0e167223 */ /* 0x000fe20000000016 */
[----:B------:R-:W-:-:S02]  /*0b90*/  FFMA R14, R12, -0.000244140625, R29 ;  /* 0xb98000000c0e7823 */ /* 0x000fc4000000001d */
[----:B------:R-:W5:Y:S01]  /*0ba0*/  LDG.E.CONSTANT R29, desc[UR20][R6.64+-0x4] ;  /* 0xfffffc14061d7981 */ /* 0x000f62000c1e9900 */
[----:B------:R-:W-:Y:S01]  /*0bb0*/  FFMA R11, R12, -0.000244140625, R11 ;  /* 0xb98000000c0b7823 */ /* 0x000fe2000000000b */
[----:B------:R-:W-:-:S04]  /*0bc0*/  FFMA R22, R14, R14, R22 ;  /* 0x0000000e0e167223 */ /* 0x000fc80000000016 */
[----:B------:R-:W-:Y:S02]  /*0bd0*/  FFMA R14, R11, R11, R22 ;  /* 0x0000000b0b0e7223 */ /* 0x000fe40000000016 */
[----:B------:R-:W5:Y:S01]  /*0be0*/  LDG.E.CONSTANT R11, desc[UR20][R6.64+0x4] ;  /* 0x00000414060b7981 */ /* 0x000f62000c1e9900 */
[----:B------:R-:W-:-:S03]  /*0bf0*/  FFMA R13, R12, -0.000244140625, R13 ;  /* 0xb98000000c0d7823 */ /* 0x000fc6000000000d */
[----:B------:R-:W5:Y:S01]  /*0c00*/  LDG.E.CONSTANT R22, desc[UR20][R6.64+0x8] ;  /* 0x0000081406167981 */ /* 0x000f62000c1e9900 */
[----:B------:R-:W-:-:S03]  /*0c10*/  FFMA R14, R13, R13, R14 ;  /* 0x0000000d0d0e7223 */ /* 0x000fc6000000000e */
[----:B------:R-:W5:Y:S01]  /*0c20*/  LDG.E.CONSTANT R13, desc[UR20][R6.64+0xc] ;  /* 0x00000c14060d7981 */ /* 0x000f62000c1e9900 */
[C---:B------:R-:W-:Y:S01]  /*0c30*/  FFMA R15, R12.reuse, -0.000244140625, R15 ;  /* 0xb98000000c0f7823 */ /* 0x040fe2000000000f */
[----:B------:R-:W-:-:S03]  /*0c40*/  FFMA R17, R12, -0.000244140625, R17 ;  /* 0xb98000000c117823 */ /* 0x000fc60000000011 */
[----:B------:R-:W-:Y:S01]  /*0c50*/  FFMA R14, R15, R15, R14 ;  /* 0x0000000f0f0e7223 */ /* 0x000fe2000000000e */
[----:B------:R-:W-:-:S03]  /*0c60*/  FFMA R19, R12, -0.000244140625, R19 ;  /* 0xb98000000c137823 */ /* 0x000fc60000000013 */
[----:B------:R-:W-:Y:S02]  /*0c70*/  FFMA R14, R17, R17, R14 ;  /* 0x00000011110e7223 */ /* 0x000fe4000000000e */
[----:B------:R-:W5:Y:S02]  /*0c80*/  LDG.E.CONSTANT R17, desc[UR20][R6.64+0x14] ;  /* 0x0000141406117981 */ /* 0x000f64000c1e9900 */
[----:B------:R-:W-:Y:S01]  /*0c90*/  FFMA R14, R19, R19, R14 ;  /* 0x00000013130e7223 */ /* 0x000fe2000000000e */
[C---:B------:R-:W-:Y:S01]  /*0ca0*/  FFMA R21, R12.reuse, -0.000244140625, R21 ;  /* 0xb98000000c157823 */ /* 0x040fe20000000015 */
[----:B------:R-:W-:Y:S01]  /*0cb0*/  IADD3 R15, PT, PT, R3, 0x30, RZ ;  /* 0x00000030030f7810 */ /* 0x000fe20007ffe0ff */
[----:B------:R-:W5:Y:S02]  /*0cc0*/  LDG.E.CONSTANT R19, desc[UR20][R6.64+0x18] ;  /* 0x0000181406137981 */ /* 0x000f64000c1e9900 */
[----:B------:R-:W-:Y:S01]  /*0cd0*/  FFMA R14, R21, R21, R14 ;  /* 0x00000015150e7223 */ /* 0x000fe2000000000e */
[C---:B------:R-:W-:Y:S01]  /*0ce0*/  FFMA R23, R12.reuse, -0.000244140625, R23 ;  /* 0xb98000000c177823 */ /* 0x040fe20000000017 */
[----:B------:R-:W5:Y:S03]  /*0cf0*/  LDG.E.CONSTANT R21, desc[UR20][R6.64+0x1c] ;  /* 0x00001c1406157981 */ /* 0x000f66000c1e9900 */
[----:B------:R-:W-:Y:S01]  /*0d00*/  FFMA R23, R23, R23, R14 ;  /* 0x0000001717177223 */ /* 0x000fe2000000000e */
[----:B------:R-:W-:Y:S01]  /*0d10*/  FFMA R0, R12, -0.000244140625, R0 ;  /* 0xb98000000c007823 */ /* 0x000fe20000000000 */
[----:B------:R-:W-:-:S04]  /*0d20*/  IMAD.WIDE R14, R15, 0x4, R4 ;  /* 0x000000040f0e7825 */ /* 0x000fc800078e0204 */
[----:B------:R-:W-:Y:S02]  /*0d30*/  FFMA R0, R0, R0, R23 ;  /* 0x0000000000007223 */ /* 0x000fe40000000017 */
[----:B------:R-:W5:Y:S01]  /*0d40*/  LDG.E.CONSTANT R23, desc[UR20][R14.64+-0x20] ;  /* 0xffffe0140e177981 */ /* 0x000f62000c1e9900 */
[----:B------:R-:W-:-:S03]  /*0d50*/  FFMA R9, R12, -0.000244140625, R9 ;  /* 0xb98000000c097823 */ /* 0x000fc60000000009 */
[----:B------:R-:W5:Y:S04]  /*0d60*/  LDG.E.CONSTANT R7, desc[UR20][R14.64+-0x18] ;  /* 0xffffe8140e077981 */ /* 0x000f68000c1e9900 */
[----:B------:R-:W5:Y:S01]  /*0d70*/  LDG.E.CONSTANT R6, desc[UR20][R14.64+-0x8] ;  /* 0xfffff8140e067981 */ /* 0x000f62000c1e9900 */
[----:B--2---:R-:W-:-:S04]  /*0d80*/  FFMA R25, R12, -0.000244140625, R25 ;  /* 0xb98000000c197823 */ /* 0x004fc80000000019 */
[----:B------:R-:W-:Y:S01]  /*0d90*/  FFMA R0, R25, R25, R0 ;  /* 0x0000001919007223 */ /* 0x000fe20000000000 */
[C---:B---3--:R-:W-:Y:S01]  /*0da0*/  FFMA R27, R12.reuse, -0.000244140625, R27 ;  /* 0xb98000000c1b7823 */ /* 0x048fe2000000001b */
[----:B------:R-:W2:Y:S03]  /*0db0*/  LDG.E.CONSTANT R25, desc[UR20][R14.64+-0x1c] ;  /* 0xffffe4140e197981 */ /* 0x000ea6000c1e9900 */
[----:B------:R-:W-:Y:S01]  /*0dc0*/  FFMA R0, R27, R27, R0 ;  /* 0x0000001b1b007223 */ /* 0x000fe20000000000 */
[----:B------:R-:W-:-:S03]  /*0dd0*/  FFMA R27, R12, -0.000244140625, R8 ;  /* 0xb98000000c1b7823 */ /* 0x000fc60000000008 */
[----:B------:R-:W-:Y:S02]  /*0de0*/  FFMA R0, R9, R9, R0 ;  /* 0x0000000909007223 */ /* 0x000fe40000000000 */
[----:B------:R-:W3:Y:S02]  /*0df0*/  LDG.E.CONSTANT R9, desc[UR20][R14.64+-0x14] ;  /* 0xffffec140e097981 */ /* 0x000ee4000c1e9900 */
[----:B------:R-:W-:Y:S02]  /*0e00*/  FFMA R0, R27, R27, R0 ;  /* 0x0000001b1b007223 */ /* 0x000fe40000000000 */
[----:B------:R-:W3:Y:S01]  /*0e10*/  LDG.E.CONSTANT R27, desc[UR20][R14.64+-0x10] ;  /* 0xfffff0140e1b7981 */ /* 0x000ee2000c1e9900 */
[----:B----4-:R-:W-:-:S04]  /*0e20*/  FFMA R10, R12, -0.000244140625, R10 ;  /* 0xb98000000c0a7823 */ /* 0x010fc8000000000a */
[----:B------:R-:W-:Y:S01]  /*0e30*/  FFMA R10, R10, R10, R0 ;  /* 0x0000000a0a0a7223 */ /* 0x000fe20000000000 */
[----:B-----5:R-:W-:Y:S01]  /*0e40*/  FFMA R16, R12, -0.000244140625, R16 ;  /* 0xb98000000c107823 */ /* 0x020fe20000000010 */
[----:B------:R-:W4:Y:S03]  /*0e50*/  LDG.E.CONSTANT R0, desc[UR20][R14.64+-0xc] ;  /* 0xfffff4140e007981 */ /* 0x000f26000c1e9900 */
[----:B------:R-:W-:Y:S01]  /*0e60*/  FFMA R10, R16, R16, R10 ;  /* 0x00000010100a7223 */ /* 0x000fe2000000000a */
[----:B------:R-:W-:-:S04]  /*0e70*/  FFMA R18, R12, -0.000244140625, R18 ;  /* 0xb98000000c127823 */ /* 0x000fc80000000012 */
[----:B------:R-:W-:Y:S01]  /*0e80*/  FFMA R10, R18, R18, R10 ;  /* 0x00000012120a7223 */ /* 0x000fe2000000000a */
[C---:B------:R-:W-:Y:S01]  /*0e90*/  FFMA R8, R12.reuse, -0.000244140625, R29 ;  /* 0xb98000000c087823 */ /* 0x040fe2000000001d */
[----:B------:R-:W-:Y:S01]  /*0ea0*/  FFMA R20, R12, -0.000244140625, R20 ;  /* 0xb98000000c147823 */ /* 0x000fe20000000014 */
[----:B------:R-:W5:Y:S02]  /*0eb0*/  LDG.E.CONSTANT R29, desc[UR20][R14.64+-0x4] ;  /* 0xfffffc140e1d7981 */ /* 0x000f64000c1e9900 */
[----:B------:R-:W-:Y:S02]  /*0ec0*/  FFMA R10, R8, R8, R10 ;  /* 0x00000008080a7223 */ /* 0x000fe4000000000a */
[----:B------:R-:W5:Y:S01]  /*0ed0*/  LDG.E.CONSTANT R8, desc[UR20][R14.64] ;  /* 0x000000140e087981 */ /* 0x000f62000c1e9900 */
[----:B------:R-:W-:Y:S01]  /*0ee0*/  FFMA R16, R12, -0.000244140625, R11 ;  /* 0xb98000000c107823 */ /* 0x000fe2000000000b */
[----:B------:R-:W-:Y:S02]  /*0ef0*/  FFMA R10, R20, R20, R10 ;  /* 0x00000014140a7223 */ /* 0x000fe4000000000a */
[----:B------:R-:W5:Y:S01]  /*0f00*/  LDG.E.CONSTANT R11, desc[UR20][R14.64+0x4] ;  /* 0x000004140e0b7981 */ /* 0x000f62000c1e9900 */
[----:B------:R-:W-:Y:S01]  /*0f10*/  FFMA R22, R12, -0.000244140625, R22 ;  /* 0xb98000000c167823 */ /* 0x000fe20000000016 */
[----:B------:R-:W-:-:S02]  /*0f20*/  FFMA R16, R16, R16, R10 ;  /* 0x0000001010107223 */ /* 0x000fc4000000000a */
[----:B------:R-:W5:Y:S01]  /*0f30*/  LDG.E.CONSTANT R10, desc[UR20][R14.64+0x8] ;  /* 0x000008140e0a7981 */ /* 0x000f62000c1e9900 */
[----:B------:R-:W-:Y:S01]  /*0f40*/  FFMA R13, R12, -0.000244140625, R13 ;  /* 0xb98000000c0d7823 */ /* 0x000fe2000000000d */
[----:B------:R-:W-:Y:S02]  /*0f50*/  FFMA R22, R22, R22, R16 ;  /* 0x0000001616167223 */ /* 0x000fe40000000010 */
[----:B------:R-:W5:Y:S02]  /*0f60*/  LDG.E.CONSTANT R16, desc[UR20][R14.64+0xc] ;  /* 0x00000c140e107981 */ /* 0x000f64000c1e9900 */
[----:B------:R-:W-:Y:S02]  /*0f70*/  FFMA R22, R13, R13, R22 ;  /* 0x0000000d0d167223 */ /* 0x000fe40000000016 */
[----:B------:R-:W5:Y:S01]  /*0f80*/  LDG.E.CONSTANT R13, desc[UR20][R14.64+0x10] ;  /* 0x000010140e0d7981 */ /* 0x000f62000c1e9900 */
[----:B------:R-:W-:-:S03]  /*0f90*/  FFMA R24, R12, -0.000244140625, R24 ;  /* 0xb98000000c187823 */ /* 0x000fc60000000018 */
[----:B------:R-:W5:Y:S01]  /*0fa0*/  LDG.E.CONSTANT R20, desc[UR20][R14.64+0x14] ;  /* 0x000014140e147981 */ /* 0x000f62000c1e9900 */
[----:B------:R-:W-:-:S03]  /*0fb0*/  FFMA R24, R24, R24, R22 ;  /* 0x0000001818187223 */ /* 0x000fc60000000016 */
[----:B------:R-:W5:Y:S04]  /*0fc0*/  LDG.E.CONSTANT R18, desc[UR20][R14.64+0x18] ;  /* 0x000018140e127981 */ /* 0x000f68000c1e9900 */
[----:B------:R0:W5:Y:S01]  /*0fd0*/  LDG.E.CONSTANT R22, desc[UR20][R14.64+0x1c] ;  /* 0x00001c140e167981 */ /* 0x000162000c1e9900 */
[C---:B------:R-:W-:Y:S01]  /*0fe0*/  FFMA R17, R12.reuse, -0.000244140625, R17 ;  /* 0xb98000000c117823 */ /* 0x040fe20000000011 */
[----:B------:R-:W-:-:S03]  /*0ff0*/  FFMA R19, R12, -0.000244140625, R19 ;  /* 0xb98000000c137823 */ /* 0x000fc60000000013 */
[----:B------:R-:W-:Y:S01]  /*1000*/  FFMA R24, R17, R17, R24 ;  /* 0x0000001111187223 */ /* 0x000fe20000000018 */
[----:B------:R-:W-:-:S03]  /*1010*/  FFMA R21, R12, -0.000244140625, R21 ;  /* 0xb98000000c157823 */ /* 0x000fc60000000015 */
[----:B------:R-:W-:Y:S01]  /*1020*/  FFMA R24, R19, R19, R24 ;  /* 0x0000001313187223 */ /* 0x000fe20000000018 */
[----:B------:R-:W-:-:S03]  /*1030*/  FFMA R23, R12, -0.000244140625, R23 ;  /* 0xb98000000c177823 */ /* 0x000fc60000000017 */
[----:B------:R-:W-:-:S04]  /*1040*/  FFMA R24, R21, R21, R24 ;  /* 0x0000001515187223 */ /* 0x000fc80000000018 */
[----:B------:R-:W-:Y:S01]  /*1050*/  FFMA R23, R23, R23, R24 ;  /* 0x0000001717177223 */ /* 0x000fe20000000018 */
[C---:B0-----:R-:W-:Y:S01]  /*1060*/  FFMA R14, R12.reuse, -0.000244140625, R7 ;  /* 0xb98000000c0e7823 */ /* 0x041fe20000000007 */
[----:B------:R-:W-:Y:S01]  /*1070*/  FFMA R6, R12, -0.000244140625, R6 ;  /* 0xb98000000c067823 */ /* 0x000fe20000000006 */
[----:B------:R-:W-:-:S04]  /*1080*/  UIADD3 UR4, UPT, UPT, UR4, 0x40, URZ ;  /* 0x0000004004047890 */ /* 0x000fc8000fffe0ff */
[----:B------:R-:W-:Y:S01]  /*1090*/  UISETP.NE.AND UP0, UPT, UR4, 0x1000, UPT ;  /* 0x000010000400788c */ /* 0x000fe2000bf05270 */
[----:B------:R-:W-:Y:S01]  /*10a0*/  IADD3 R3, PT, PT, R3, 0x40, RZ ;  /* 0x0000004003037810 */ /* 0x000fe20007ffe0ff */
[----:B--2---:R-:W-:-:S04]  /*10b0*/  FFMA R24, R12, -0.000244140625, R25 ;  /* 0xb98000000c187823 */ /* 0x004fc80000000019 */
[----:B------:R-:W-:-:S04]  /*10c0*/  FFMA R23, R24, R24, R23 ;  /* 0x0000001818177223 */ /* 0x000fc80000000017 */
[----:B------:R-:W-:Y:S01]  /*10d0*/  FFMA R23, R14, R14, R23 ;  /* 0x0000000e0e177223 */ /* 0x000fe20000000017 */
[----:B---3--:R-:W-:-:S04]  /*10e0*/  FFMA R14, R12, -0.000244140625, R9 ;  /* 0xb98000000c0e7823 */ /* 0x008fc80000000009 */
[----:B------:R-:W-:Y:S01]  /*10f0*/  FFMA R23, R14, R14, R23 ;  /* 0x0000000e0e177223 */ /* 0x000fe20000000017 */
[----:B------:R-:W-:-:S04]  /*1100*/  FFMA R14, R12, -0.000244140625, R27 ;  /* 0xb98000000c0e7823 */ /* 0x000fc8000000001b */
[----:B------:R-:W-:Y:S01]  /*1110*/  FFMA R23, R14, R14, R23 ;  /* 0x0000000e0e177223 */ /* 0x000fe20000000017 */
[----:B----4-:R-:W-:-:S04]  /*1120*/  FFMA R0, R12, -0.000244140625, R0 ;  /* 0xb98000000c007823 */ /* 0x010fc80000000000 */
[----:B------:R-:W-:-:S04]  /*1130*/  FFMA R23, R0, R0, R23 ;  /* 0x0000000000177223 */ /* 0x000fc80000000017 */
[----:B------:R-:W-:Y:S01]  /*1140*/  FFMA R23, R6, R6, R23 ;  /* 0x0000000606177223 */ /* 0x000fe20000000017 */
[----:B-----5:R-:W-:-:S04]  /*1150*/  FFMA R0, R12, -0.000244140625, R29 ;  /* 0xb98000000c007823 */ /* 0x020fc8000000001d */
[----:B------:R-:W-:Y:S01]  /*1160*/  FFMA R23, R0, R0, R23 ;  /* 0x0000000000177223 */ /* 0x000fe20000000017 */
[C---:B------:R-:W-:Y:S01]  /*1170*/  FFMA R8, R12.reuse, -0.000244140625, R8 ;  /* 0xb98000000c087823 */ /* 0x040fe20000000008 */
[----:B------:R-:W-:-:S03]  /*1180*/  FFMA R0, R12, -0.000244140625, R11 ;  /* 0xb98000000c007823 */ /* 0x000fc6000000000b */
[----:B------:R-:W-:Y:S01]  /*1190*/  FFMA R23, R8, R8, R23 ;  /* 0x0000000808177223 */ /* 0x000fe20000000017 */
        /* <DEDUP_REMOVED lines=11> */
[----:B------:R-:W-:-:S04]  /*1250*/  FFMA R23, R18, R18, R23 ;  /* 0x0000001212177223 */ /* 0x000fc80000000017 */
[----:B------:R-:W-:Y:S01]  /*1260*/  FFMA R22, R22, R22, R23 ;  /* 0x0000001616167223 */ /* 0x000fe20000000017 */
[----:B------:R-:W-:Y:S06]  /*1270*/  BRA.U UP0, `(.L_x_1) ;  /* 0xfffffff100d47547 */ /* 0x000fec000b83ffff */
[----:B------:R-:W0:Y:S01]  /*1280*/  LDC R3, c[0x0][0x3a0] ;  /* 0x0000e800ff037b82 */ /* 0x000e220000000800 */
[----:B------:R-:W-:Y:S01]  /*1290*/  BSSY.RECONVERGENT B0, `(.L_x_2) ;  /* 0x000000f000007945 */ /* 0x000fe20003800200 */
[----:B0-----:R-:W-:-:S04]  /*12a0*/  FFMA R0, R22, 0.000244140625, R3 ;  /* 0x3980000016007823 */ /* 0x001fc80000000003 */
[----:B------:R0:W1:Y:S01]  /*12b0*/  MUFU.RSQ R5, R0 ;  /* 0x0000000000057308 */ /* 0x0000620000001400 */
[----:B------:R-:W-:-:S04]  /*12c0*/  IADD3 R3, PT, PT, R0, -0xd000000, RZ ;  /* 0xf300000000037810 */ /* 0x000fc80007ffe0ff */
[----:B------:R-:W-:-:S13]  /*12d0*/  ISETP.GT.U32.AND P0, PT, R3, 0x727fffff, PT ;  /* 0x727fffff0300780c */ /* 0x000fda0003f04070 */
[----:B01----:R-:W-:Y:S05]  /*12e0*/  @!P0 BRA `(.L_x_3) ;  /* 0x0000000000148947 */ /* 0x003fea0003800000 */
[----:B------:R-:W-:Y:S01]  /*12f0*/  BSSY.RECONVERGENT B1, `(.L_x_4) ;  /* 0x0000003000017945 */ /* 0x000fe20003800200 */
[----:B------:R-:W-:-:S07]  /*1300*/  MOV R8, 0x1320 ;  /* 0x0000132000087802 */ /* 0x000fce0000000f00 */
[----:B------:R-:W-:Y:S05]  /*1310*/  CALL.REL.NOINC `($__internal_0_$__cuda_sm20_sqrt_rn_f32_slowpath) ;  /* 0x0000000c00087944 */ /* 0x000fea0003c00000 */
[----:B------:R-:W-:Y:S05]  /*1320*/  BSYNC.RECONVERGENT B1 ;  /* 0x0000000000017941 */ /* 0x000fea0003800200 */
.L_x_4:
[----:B------:R-:W-:Y:S05]  /*1330*/  BRA `(.L_x_5) ;  /* 0x0000000000107947 */ /* 0x000fea0003800000 */
.L_x_3:
[----:B------:R-:W-:Y:S01]  /*1340*/  FMUL.FTZ R3, R0, R5 ;  /* 0x0000000500037220 */ /* 0x000fe20000410000 */
[----:B------:R-:W-:-:S03]  /*1350*/  FMUL.FTZ R4, R5, 0.5 ;  /* 0x3f00000005047820 */ /* 0x000fc60000410000 */
[----:B------:R-:W-:-:S04]  /*1360*/  FFMA R0, -R3, R3, R0 ;  /* 0x0000000303007223 */ /* 0x000fc80000000100 */
[----:B------:R-:W-:-:S07]  /*1370*/  FFMA R3, R0, R4, R3 ;  /* 0x0000000400037223 */ /* 0x000fce0000000003 */
.L_x_5:
[----:B------:R-:W-:Y:S05]  /*1380*/  BSYNC.RECONVERGENT B0 ;  /* 0x0000000000007941 */ /* 0x000fea0003800200 */
.L_x_2:
[----:B------:R-:W0:Y:S01]  /*1390*/  LDCU.128 UR12, c[0x0][0x390] ;  /* 0x00007200ff0c77ac */ /* 0x000e220008000c00 */
[----:B------:R-:W1:Y:S01]  /*13a0*/  LDCU.128 UR16, c[0x0][0x380] ;  /* 0x00007000ff1077ac */ /* 0x000e620008000c00 */
[----:B0-----:R-:W-:Y:S02]  /*13b0*/  UIADD3 UR10, UP0, UPT, UR12, 0x10, URZ ;  /* 0x000000100c0a7890 */ /* 0x001fe4000ff1e0ff */
[----:B------:R-:W-:Y:S02]  /*13c0*/  UIADD3 UR4, UP1, UPT, UR14, 0x10, URZ ;  /* 0x000000100e047890 */ /* 0x000fe4000ff3e0ff */
[----:B------:R-:W-:Y:S02]  /*13d0*/  UIADD3.X UR11, UPT, UPT, URZ, UR13, URZ, UP0, !UPT ;  /* 0x0000000dff0b7290 */ /* 0x000fe400087fe4ff */
[----:B------:R-:W-:Y:S01]  /*13e0*/  UIADD3.X UR9, UPT, UPT, URZ, UR15, URZ, UP1, !UPT ;  /* 0x0000000fff097290 */ /* 0x000fe20008ffe4ff */
[----:B------:R-:W-:Y:S01]  /*13f0*/  MOV R4, UR10 ;  /* 0x0000000a00047c02 */ /* 0x000fe20008000f00 */
[----:B-1----:R-:W-:Y:S01]  /*1400*/  UIADD3 UR7, UP2, UPT, UR16, 0x10, URZ ;  /* 0x0000001010077890 */ /* 0x002fe2000ff5e0ff */
[----:B------:R-:W-:Y:S01]  /*1410*/  MOV R15, UR4 ;  /* 0x00000004000f7c02 */ /* 0x000fe20008000f00 */
[----:B------:R-:W-:Y:S01]  /*1420*/  UIADD3 UR5, UP3, UPT, UR18, 0x10, URZ ;  /* 0x0000001012057890 */ /* 0x000fe2000ff7e0ff */
[----:B------:R-:W-:Y:S01]  /*1430*/  MOV R5, UR11 ;  /* 0x0000000b00057c02 */ /* 0x000fe20008000f00 */
[----:B------:R-:W-:Y:S01]  /*1440*/  UIADD3.X UR8, UPT, UPT, URZ, UR17, URZ, UP2, !UPT ;  /* 0x00000011ff087290 */ /* 0x000fe200097fe4ff */
[----:B------:R-:W-:Y:S01]  /*1450*/  MOV R16, UR9 ;  /* 0x0000000900107c02 */ /* 0x000fe20008000f00 */
[----:B------:R-:W-:Y:S01]  /*1460*/  UIADD3.X UR6, UPT, UPT, URZ, UR19, URZ, UP3, !UPT ;  /* 0x00000013ff067290 */ /* 0x000fe20009ffe4ff */
[----:B------:R-:W-:-:S11]  /*1470*/  UMOV UR4, URZ ;  /* 0x000000ff00047c82 */ /* 0x000fd60008000000 */
.L_x_22:
[----:B------:R-:W-:Y:S01]  /*1480*/  MOV R10, UR7 ;  /* 0x00000007000a7c02 */ /* 0x000fe20008000f00 */
[----:B0-----:R0:W5:Y:S01]  /*1490*/  LDG.E.CONSTANT R17, desc[UR20][R4.64+-0x10] ;  /* 0xfffff01404117981 */ /* 0x001162000c1e9900 */
[----:B------:R-:W-:-:S03]  /*14a0*/  MOV R11, UR8 ;  /* 0x00000008000b7c02 */ /* 0x000fc60008000f00 */
[----:B------:R-:W-:-:S05]  /*14b0*/  IMAD.WIDE R10, R2, 0x4, R10 ;  /* 0x00000004020a7825 */ /* 0x000fca00078e020a */
[----:B------:R-:W2:Y:S01]  /*14c0*/  LDG.E.CONSTANT R7, desc[UR20][R10.64+-0x10] ;  /* 0xfffff0140a077981 */ /* 0x000ea2000c1e9900 */
[----:B------:R-:W1:Y:S02]  /*14d0*/  MUFU.RCP R0, R3 ;  /* 0x0000000300007308 */ /* 0x000e640000001000 */
[----:B-1----:R-:W-:-:S04]  /*14e0*/  FFMA R9, R0, -R3, 1 ;  /* 0x3f80000000097423 */ /* 0x002fc80000000803 */
[----:B------:R-:W-:Y:S01]  /*14f0*/  FFMA R9, R0, R9, R0 ;  /* 0x0000000900097223 */ /* 0x000fe20000000000 */
[----:B------:R-:W-:Y:S01]  /*1500*/  MOV R6, UR5 ;  /* 0x0000000500067c02 */ /* 0x000fe20008000f00 */
[----:B------:R-:W-:Y:S01]  /*1510*/  BSSY.RECONVERGENT B0, `(.L_x_6) ;  /* 0x000000e000007945 */ /* 0x000fe20003800200 */
[----:B--2---:R-:W-:-:S04]  /*1520*/  FFMA R0, R12, -0.000244140625, R7 ;  /* 0xb98000000c007823 */ /* 0x004fc80000000007 */
[----:B------:R-:W1:Y:S01]  /*1530*/  FCHK P0, R0, R3 ;  /* 0x0000000300007302 */ /* 0x000e620000000000 */
[----:B------:R-:W-:Y:S01]  /*1540*/  FFMA R8, R0, R9, RZ ;  /* 0x0000000900087223 */ /* 0x000fe200000000ff */
[----:B------:R-:W-:-:S03]  /*1550*/  MOV R7, UR6 ;  /* 0x0000000600077c02 */ /* 0x000fc60008000f00 */
[----:B------:R-:W-:Y:S01]  /*1560*/  FFMA R13, R8, -R3, R0 ;  /* 0x80000003080d7223 */ /* 0x000fe20000000000 */
[----:B------:R-:W-:-:S04]  /*1570*/  IMAD.WIDE R6, R2, 0x4, R6 ;  /* 0x0000000402067825 */ /* 0x000fc800078e0206 */
[----:B------:R-:W-:Y:S01]  /*1580*/  FFMA R14, R9, R13, R8 ;  /* 0x0000000d090e7223 */ /* 0x000fe20000000008 */
[----:B------:R-:W-:Y:S02]  /*1590*/  MOV R8, R15 ;  /* 0x0000000f00087202 */ /* 0x000fe40000000f00 */
[----:B------:R-:W-:Y:S01]  /*15a0*/  MOV R9, R16 ;  /* 0x0000001000097202 */ /* 0x000fe20000000f00 */
[----:B01----:R-:W-:Y:S06]  /*15b0*/  @!P0 BRA `(.L_x_7) ;  /* 0x00000000000c8947 */ /* 0x003fec0003800000 */
[----:B------:R-:W-:-:S07]  /*15c0*/  MOV R14, 0x15e0 ;  /* 0x000015e0000e7802 */ /* 0x000fce0000000f00 */
[----:B-----5:R-:W-:Y:S05]  /*15d0*/  CALL.REL.NOINC `($__internal_1_$__cuda_sm3x_div_rn_noftz_f32_slowpath) ;  /* 0x0000000800b07944 */ /* 0x020fea0003c00000 */
[----:B------:R-:W-:-:S07]  /*15e0*/  MOV R14, R13 ;  /* 0x0000000d000e7202 */ /* 0x000fce0000000f00 */
.L_x_7:
[----:B------:R-:W-:Y:S05]  /*15f0*/  BSYNC.RECONVERGENT B0 ;  /* 0x0000000000007941 */ /* 0x000fea0003800200 */
.L_x_6:
[----:B------:R-:W2:Y:S04]  /*1600*/  LDG.E.CONSTANT R0, desc[UR20][R8.64+-0x10] ;  /* 0xfffff01408007981 */ /* 0x000ea8000c1e9900 */
[----:B------:R-:W3:Y:S04]  /*1610*/  LDG.E.CONSTANT R13, desc[UR20][R10.64+-0xc] ;  /* 0xfffff4140a0d7981 */ /* 0x000ee8000c1e9900 */
[----:B------:R0:W5:Y:S01]  /*1620*/  LDG.E.CONSTANT R16, desc[UR20][R4.64+-0xc] ;  /* 0xfffff41404107981 */ /* 0x000162000c1e9900 */
[----:B------:R-:W1:Y:S01]  /*1630*/  MUFU.RCP R20, R3 ;  /* 0x0000000300147308 */ /* 0x000e620000001000 */
[----:B------:R-:W-:Y:S01]  /*1640*/  BSSY.RECONVERGENT B0, `(.L_x_8) ;  /* 0x000000e000007945 */ /* 0x000fe20003800200 */
[----:B-1----:R-:W-:Y:S01]  /*1650*/  FFMA R15, R20, -R3, 1 ;  /* 0x3f800000140f7423 */ /* 0x002fe20000000803 */
[----:B--2--5:R-:W-:-:S03]  /*1660*/  FFMA R17, R17, R14, R0 ;  /* 0x0000000e11117223 */ /* 0x024fc60000000000 */
[----:B------:R-:W-:Y:S01]  /*1670*/  FFMA R0, R20, R15, R20 ;  /* 0x0000000f14007223 */ /* 0x000fe20000000014 */
[----:B---3--:R-:W-:Y:S01]  /*1680*/  FFMA R18, R12, -0.000244140625, R13 ;  /* 0xb98000000c127823 */ /* 0x008fe2000000000d */
[----:B------:R0:W-:Y:S03]  /*1690*/  STG.E desc[UR20][R6.64+-0x10], R17 ;  /* 0xfffff01106007986 */ /* 0x0001e6000c101914 */
[----:B------:R-:W1:Y:S01]  /*16a0*/  FCHK P0, R18, R3 ;  /* 0x0000000312007302 */ /* 0x000e620000000000 */
[----:B------:R-:W-:-:S04]  /*16b0*/  FFMA R13, R0, R18, RZ ;  /* 0x00000012000d7223 */ /* 0x000fc800000000ff */
[----:B------:R-:W-:-:S04]  /*16c0*/  FFMA R14, R13, -R3, R18 ;  /* 0x800000030d0e7223 */ /* 0x000fc80000000012 */
[----:B------:R-:W-:Y:S01]  /*16d0*/  FFMA R13, R0, R14, R13 ;  /* 0x0000000e000d7223 */ /* 0x000fe2000000000d */
[----:B01----:R-:W-:Y:S06]  /*16e0*/  @!P0 BRA `(.L_x_9) ;  /* 0x00000000000c8947 */ /* 0x003fec0003800000 */
[----:B------:R-:W-:Y:S02]  /*16f0*/  MOV R0, R18 ;  /* 0x0000001200007202 */ /* 0x000fe40000000f00 */
[----:B------:R-:W-:-:S07]  /*1700*/  MOV R14, 0x1720 ;  /* 0x00001720000e7802 */ /* 0x000fce0000000f00 */
[----:B------:R-:W-:Y:S05]  /*1710*/  CALL.REL.NOINC `($__internal_1_$__cuda_sm3x_div_rn_noftz_f32_slowpath) ;  /* 0x0000000800607944 */ /* 0x000fea0003c00000 */
.L_x_9:
[----:B------:R-:W-:Y:S05]  /*1720*/  BSYNC.RECONVERGENT B0 ;  /* 0x0000000000007941 */ /* 0x000fea0003800200 */
.L_x_8:
[----:B------:R-:W2:Y:S04]  /*1730*/  LDG.E.CONSTANT R15, desc[UR20][R8.64+-0xc] ;  /* 0xfffff414080f7981 */ /* 0x000ea8000c1e9900 */
[----:B------:R-:W3:Y:S04]  /*1740*/  LDG.E.CONSTANT R19, desc[UR20][R10.64+-0x8] ;  /* 0xfffff8140a137981 */ /* 0x000ee8000c1e9900 */
[----:B------:R0:W5:Y:S01]  /*1750*/  LDG.E.CONSTANT R17, desc[UR20][R4.64+-0x8] ;  /* 0xfffff81404117981 */ /* 0x000162000c1e9900 */
[----:B------:R-:W1:Y:S01]  /*1760*/  MUFU.RCP R0, R3 ;  /* 0x0000000300007308 */ /* 0x000e620000001000 */
[----:B------:R-:W-:Y:S01]  /*1770*/  BSSY.RECONVERGENT B0, `(.L_x_10) ;  /* 0x000000f000007945 */ /* 0x000fe20003800200 */
[----:B--2---:R-:W-:Y:S01]  /*1780*/  FFMA R13, R16, R13, R15 ;  /* 0x0000000d100d7223 */ /* 0x004fe2000000000f */
[----:B-1----:R-:W-:Y:S01]  /*1790*/  FFMA R15, R0, -R3, 1 ;  /* 0x3f800000000f7423 */ /* 0x002fe20000000803 */
[----:B---3--:R-:W-:-:S03]  /*17a0*/  FFMA R19, R12, -0.000244140625, R19 ;  /* 0xb98000000c137823 */ /* 0x008fc60000000013 */
[----:B------:R0:W-:Y:S01]  /*17b0*/  STG.E desc[UR20][R6.64+-0xc], R13 ;  /* 0xfffff40d06007986 */ /* 0x0001e2000c101914 */
[----:B------:R-:W-:Y:S01]  /*17c0*/  FFMA R0, R0, R15, R0 ;  /* 0x0000000f00007223 */ /* 0x000fe20000000000 */
[----:B------:R-:W1:Y:S03]  /*17d0*/  FCHK P0, R19, R3 ;  /* 0x0000000313007302 */ /* 0x000e660000000000 */
[----:B------:R-:W-:-:S04]  /*17e0*/  FFMA R14, R0, R19, RZ ;  /* 0x00000013000e7223 */ /* 0x000fc800000000ff */
[----:B------:R-:W-:-:S04]  /*17f0*/  FFMA R15, R14, -R3, R19 ;  /* 0x800000030e0f7223 */ /* 0x000fc80000000013 */
[----:B------:R-:W-:Y:S01]  /*1800*/  FFMA R0, R0, R15, R14 ;  /* 0x0000000f00007223 */ /* 0x000fe2000000000e */
[----:B01----:R-:W-:Y:S06]  /*1810*/  @!P0 BRA `(.L_x_11) ;  /* 0x0000000000108947 */ /* 0x003fec0003800000 */
[----:B------:R-:W-:Y:S02]  /*1820*/  MOV R0, R19 ;  /* 0x0000001300007202 */ /* 0x000fe40000000f00 */
[----:B------:R-:W-:-:S07]  /*1830*/  MOV R14, 0x1850 ;  /* 0x00001850000e7802 */ /* 0x000fce0000000f00 */
[----:B-----5:R-:W-:Y:S05]  /*1840*/  CALL.REL.NOINC `($__internal_1_$__cuda_sm3x_div_rn_noftz_f32_slowpath) ;  /* 0x0000000800147944 */ /* 0x020fea0003c00000 */
[----:B------:R-:W-:-:S07]  /*1850*/  MOV R0, R13 ;  /* 0x0000000d00007202 */ /* 0x000fce0000000f00 */
.L_x_11:
[----:B------:R-:W-:Y:S05]  /*1860*/  BSYNC.RECONVERGENT B0 ;  /* 0x0000000000007941 */ /* 0x000fea0003800200 */
.L_x_10:
        /* <DEDUP_REMOVED lines=18> */
.L_x_13:
[----:B------:R-:W-:Y:S05]  /*1990*/  BSYNC.RECONVERGENT B0 ;  /* 0x0000000000007941 */ /* 0x000fea0003800200 */
.L_x_12:
        /* <DEDUP_REMOVED lines=19> */
.L_x_15:
[----:B------:R-:W-:Y:S05]  /*1ad0*/  BSYNC.RECONVERGENT B0 ;  /* 0x0000000000007941 */ /* 0x000fea0003800200 */
.L_x_14:
        /* <DEDUP_REMOVED lines=18> */
.L_x_17:
[----:B------:R-:W-:Y:S05]  /*1c00*/  BSYNC.RECONVERGENT B0 ;  /* 0x0000000000007941 */ /* 0x000fea0003800200 */
.L_x_16:
        /* <DEDUP_REMOVED lines=19> */
.L_x_19:
[----:B------:R-:W-:Y:S05]  /*1d40*/  BSYNC.RECONVERGENT B0 ;  /* 0x0000000000007941 */ /* 0x000fea0003800200 */
.L_x_18:
        /* <DEDUP_REMOVED lines=18> */
.L_x_21:
[----:B------:R-:W-:Y:S05]  /*1e70*/  BSYNC.RECONVERGENT B0 ;  /* 0x0000000000007941 */ /* 0x000fea0003800200 */
.L_x_20:
[----:B------:R-:W2:Y:S01]  /*1e80*/  LDG.E.CONSTANT R11, desc[UR20][R8.64+0xc] ;  /* 0x00000c14080b7981 */ /* 0x000ea2000c1e9900 */
[----:B------:R-:W-:Y:S01]  /*1e90*/  UIADD3 UR4, UPT, UPT, UR4, 0x8, URZ ;  /* 0x0000000804047890 */ /* 0x000fe2000fffe0ff */
[----:B------:R-:W-:Y:S02]  /*1ea0*/  IADD3 R4, P0, PT, R4, 0x20, RZ ;  /* 0x0000002004047810 */ /* 0x000fe40007f1e0ff */
[----:B------:R-:W-:Y:S01]  /*1eb0*/  IADD3 R15, P1, PT, R8, 0x20, RZ ;  /* 0x00000020080f7810 */ /* 0x000fe20007f3e0ff */
[----:B------:R-:W-:Y:S01]  /*1ec0*/  UISETP.NE.AND UP0, UPT, UR4, 0x1000, UPT ;  /* 0x000010000400788c */ /* 0x000fe2000bf05270 */
[----:B------:R-:W-:Y:S02]  /*1ed0*/  IADD3.X R5, PT, PT, RZ, R5, RZ, P0, !PT ;  /* 0x00000005ff057210 */ /* 0x000fe400007fe4ff */
[----:B------:R-:W-:Y:S01]  /*1ee0*/  IADD3 R2, PT, PT, R2, 0x8, RZ ;  /* 0x0000000802027810 */ /* 0x000fe20007ffe0ff */
[----:B--2---:R-:W-:Y:S01]  /*1ef0*/  FFMA R11, R16, R13, R11 ;  /* 0x0000000d100b7223 */ /* 0x004fe2000000000b */
[----:B------:R-:W-:-:S04]  /*1f00*/  IADD3.X R16, PT, PT, RZ, R9, RZ, P1, !PT ;  /* 0x00000009ff107210 */ /* 0x000fc80000ffe4ff */
[----:B------:R0:W-:Y:S01]  /*1f10*/  STG.E desc[UR20][R6.64+0xc], R11 ;  /* 0x00000c0b06007986 */ /* 0x0001e2000c101914 */
[----:B------:R-:W-:Y:S05]  /*1f20*/  BRA.U UP0, `(.L_x_22) ;  /* 0xfffffff500547547 */ /* 0x000fea000b83ffff */
[----:B------:R-:W-:Y:S05]  /*1f30*/  EXIT ;  /* 0x000000000000794d */ /* 0x000fea0003800000 */
        .weak           $__internal_0_$__cuda_sm20_sqrt_rn_f32_slowpath
        .type           $__internal_0_$__cuda_sm20_sqrt_rn_f32_slowpath,@function
        .size           $__internal_0_$__cuda_sm20_sqrt_rn_f32_slowpath,($__internal_1_$__cuda_sm3x_div_rn_noftz_f32_slowpath - $__internal_0_$__cuda_sm20_sqrt_rn_f32_slowpath)
$__internal_0_$__cuda_sm20_sqrt_rn_f32_slowpath:
[----:B------:R-:W-:-:S13]  /*1f40*/  LOP3.LUT P0, RZ, R0, 0x7fffffff, RZ, 0xc0, !PT ;  /* 0x7fffffff00ff7812 */ /* 0x000fda000780c0ff */
[----:B------:R-:W-:Y:S01]  /*1f50*/  @!P0 MOV R3, R0 ;  /* 0x0000000000038202 */ /* 0x000fe20000000f00 */
[----:B------:R-:W-:Y:S06]  /*1f60*/  @!P0 BRA `(.L_x_23) ;  /* 0x0000000000408947 */ /* 0x000fec0003800000 */
[----:B------:R-:W-:-:S13]  /*1f70*/  FSETP.GEU.FTZ.AND P0, PT, R0, RZ, PT ;  /* 0x000000ff0000720b */ /* 0x000fda0003f1e000 */
[----:B------:R-:W-:Y:S01]  /*1f80*/  @!P0 MOV R3, 0x7fffffff ;  /* 0x7fffffff00038802 */ /* 0x000fe20000000f00 */
[----:B------:R-:W-:Y:S06]  /*1f90*/  @!P0 BRA `(.L_x_23) ;  /* 0x0000000000348947 */ /* 0x000fec0003800000 */
[----:B------:R-:W-:-:S13]  /*1fa0*/  FSETP.GTU.FTZ.AND P0, PT, |R0|, +INF , PT ;  /* 0x7f8000000000780b */ /* 0x000fda0003f1c200 */
[----:B------:R-:W-:Y:S01]  /*1fb0*/  @P0 FADD.FTZ R3, R0, 1 ;  /* 0x3f80000000030421 */ /* 0x000fe20000010000 */
[----:B------:R-:W-:Y:S06]  /*1fc0*/  @P0 BRA `(.L_x_23) ;  /* 0x0000000000280947 */ /* 0x000fec0003800000 */
[----:B------:R-:W-:-:S13]  /*1fd0*/  FSETP.NEU.FTZ.AND P0, PT, |R0|, +INF , PT ;  /* 0x7f8000000000780b */ /* 0x000fda0003f1d200 */
[----:B------:R-:W-:-:S04]  /*1fe0*/  @P0 FFMA R4, R0, 1.84467440737095516160e+19, RZ ;  /* 0x5f80000000040823 */ /* 0x000fc800000000ff */
[----:B------:R-:W0:Y:S02]  /*1ff0*/  @P0 MUFU.RSQ R3, R4 ;  /* 0x0000000400030308 */ /* 0x000e240000001400 */
[----:B0-----:R-:W-:Y:S01]  /*2000*/  @P0 FMUL.FTZ R5, R4, R3 ;  /* 0x0000000304050220 */ /* 0x001fe20000410000 */
[----:B------:R-:W-:Y:S01]  /*2010*/  @P0 FMUL.FTZ R7, R3, 0.5 ;  /* 0x3f00000003070820 */ /* 0x000fe20000410000 */
[----:B------:R-:W-:Y:S02]  /*2020*/  @!P0 MOV R3, R0 ;  /* 0x0000000000038202 */ /* 0x000fe40000000f00 */
[----:B------:R-:W-:-:S04]  /*2030*/  @P0 FADD.FTZ R6, -R5, -RZ ;  /* 0x800000ff05060221 */ /* 0x000fc80000010100 */
[----:B------:R-:W-:-:S04]  /*2040*/  @P0 FFMA R6, R5, R6, R4 ;  /* 0x0000000605060223 */ /* 0x000fc80000000004 */
[----:B------:R-:W-:-:S04]  /*2050*/  @P0 FFMA R6, R6, R7, R5 ;  /* 0x0000000706060223 */ /* 0x000fc80000000005 */
[----:B------:R-:W-:-:S07]  /*2060*/  @P0 FMUL.FTZ R3, R6, 2.3283064365386962891e-10 ;  /* 0x2f80000006030820 */ /* 0x000fce0000410000 */
.L_x_23:
[----:B------:R-:W-:Y:S01]  /*2070*/  HFMA2 R5, -RZ, RZ, 0, 0 ;  /* 0x00000000ff057431 */ /* 0x000fe200000001ff */
[----:B------:R-:W-:-:S04]  /*2080*/  MOV R4, R8 ;  /* 0x0000000800047202 */ /* 0x000fc80000000f00 */
[----:B------:R-:W-:Y:S05]  /*2090*/  RET.REL.NODEC R4 `(_Z15LayerNormKernelPKfPfS0_S0_f) ;  /* 0xffffffdc04d87950 */ /* 0x000fea0003c3ffff */
        .weak           $__internal_1_$__cuda_sm3x_div_rn_noftz_f32_slowpath
        .type           $__internal_1_$__cuda_sm3x_div_rn_noftz_f32_slowpath,@function
        .size           $__internal_1_$__cuda_sm3x_div_rn_noftz_f32_slowpath,(.L_x_37 - $__internal_1_$__cuda_sm3x_div_rn_noftz_f32_slowpath)
$__internal_1_$__cuda_sm3x_div_rn_noftz_f32_slowpath:
[----:B------:R-:W-:Y:S01]  /*20a0*/  SHF.R.U32.HI R13, RZ, 0x17, R3 ;  /* 0x00000017ff0d7819 */ /* 0x000fe20000011603 */
[----:B------:R-:W-:Y:S01]  /*20b0*/  BSSY.RECONVERGENT B1, `(.L_x_24) ;  /* 0x0000063000017945 */ /* 0x000fe20003800200 */
[----:B------:R-:W-:Y:S02]  /*20c0*/  SHF.R.U32.HI R18, RZ, 0x17, R0 ;  /* 0x00000017ff127819 */ /* 0x000fe40000011600 */
[----:B------:R-:W-:Y:S02]  /*20d0*/  LOP3.LUT R13, R13, 0xff, RZ, 0xc0, !PT ;  /* 0x000000ff0d0d7812 */ /* 0x000fe400078ec0ff */
[----:B------:R-:W-:Y:S02]  /*20e0*/  LOP3.LUT R18, R18, 0xff, RZ, 0xc0, !PT ;  /* 0x000000ff12127812 */ /* 0x000fe400078ec0ff */
[----:B------:R-:W-:Y:S02]  /*20f0*/  IADD3 R21, PT, PT, R13, -0x1, RZ ;  /* 0xffffffff0d157810 */ /* 0x000fe40007ffe0ff */
[----:B------:R-:W-:-:S02]  /*2100*/  IADD3 R20, PT, PT, R18, -0x1, RZ ;  /* 0xffffffff12147810 */ /* 0x000fc40007ffe0ff */
[----:B------:R-:W-:Y:S02]  /*2110*/  ISETP.GT.U32.AND P0, PT, R21, 0xfd, PT ;  /* 0x000000fd1500780c */ /* 0x000fe40003f04070 */
[----:B------:R-:W-:Y:S02]  /*2120*/  MOV R19, R3 ;  /* 0x0000000300137202 */ /* 0x000fe40000000f00 */
[----:B------:R-:W-:-:S13]  /*2130*/  ISETP.GT.U32.OR P0, PT, R20, 0xfd, P0 ;  /* 0x000000fd1400780c */ /* 0x000fda0000704470 */
[----:B------:R-:W-:Y:S01]  /*2140*/  @!P0 MOV R15, RZ ;  /* 0x000000ff000f8202 */ /* 0x000fe20000000f00 */
[----:B------:R-:W-:Y:S06]  /*2150*/  @!P0 BRA `(.L_x_25) ;  /* 0x00000000005c8947 */ /* 0x000fec0003800000 */
[----:B------:R-:W-:Y:S02]  /*2160*/  FSETP.GTU.FTZ.AND P0, PT, |R0|, +INF , PT ;  /* 0x7f8000000000780b */ /* 0x000fe40003f1c200 */
[----:B------:R-:W-:-:S04]  /*2170*/  FSETP.GTU.FTZ.AND P1, PT, |R3|, +INF , PT ;  /* 0x7f8000000300780b */ /* 0x000fc80003f3c200 */
[----:B------:R-:W-:-:S13]  /*2180*/  PLOP3.LUT P0, PT, P0, P1, PT, 0xf8, 0x8f ;  /* 0x00000000008f781c */ /* 0x000fda0000703f70 */
[----:B------:R-:W-:Y:S05]  /*2190*/  @P0 BRA `(.L_x_26) ;  /* 0x00000004004c0947 */ /* 0x000fea0003800000 */
[----:B------:R-:W-:-:S13]  /*21a0*/  LOP3.LUT P0, RZ, R19, 0x7fffffff, R0, 0xc8, !PT ;  /* 0x7fffffff13ff7812 */ /* 0x000fda000780c800 */
[----:B------:R-:W-:Y:S05]  /*21b0*/  @!P0 BRA `(.L_x_27) ;  /* 0x00000004003c8947 */ /* 0x000fea0003800000 */
[C---:B------:R-:W-:Y:S02]  /*21c0*/  FSETP.NEU.FTZ.AND P2, PT, |R0|.reuse, +INF , PT ;  /* 0x7f8000000000780b */ /* 0x040fe40003f5d200 */
[----:B------:R-:W-:Y:S02]  /*21d0*/  FSETP.NEU.FTZ.AND P1, PT, |R3|, +INF , PT ;  /* 0x7f8000000300780b */ /* 0x000fe40003f3d200 */
[----:B------:R-:W-:-:S11]  /*21e0*/  FSETP.NEU.FTZ.AND P0, PT, |R0|, +INF , PT ;  /* 0x7f8000000000780b */ /* 0x000fd60003f1d200 */
[----:B------:R-:W-:Y:S05]  /*21f0*/  @!P1 BRA !P2, `(.L_x_27) ;  /* 0x00000004002c9947 */ /* 0x000fea0005000000 */
[----:B------:R-:W-:-:S04]  /*2200*/  LOP3.LUT P2, RZ, R0, 0x7fffffff, RZ, 0xc0, !PT ;  /* 0x7fffffff00ff7812 */ /* 0x000fc8000784c0ff */
[----:B------:R-:W-:-:S13]  /*2210*/  PLOP3.LUT P1, PT, P1, P2, PT, 0x2f, 0xf2 ;  /* 0x0000000000f2781c */ /* 0x000fda0000f24577 */
[----:B------:R-:W-:Y:S05]  /*2220*/  @P1 BRA `(.L_x_28) ;  /* 0x0000000400181947 */ /* 0x000fea0003800000 */
[----:B------:R-:W-:-:S04]  /*2230*/  LOP3.LUT P1, RZ, R19, 0x7fffffff, RZ, 0xc0, !PT ;  /* 0x7fffffff13ff7812 */ /* 0x000fc8000782c0ff */
[----:B------:R-:W-:-:S13]  /*2240*/  PLOP3.LUT P0, PT, P0, P1, PT, 0x2f, 0xf2 ;  /* 0x0000000000f2781c */ /* 0x000fda0000702577 */
[----:B------:R-:W-:Y:S05]  /*2250*/  @P0 BRA `(.L_x_29) ;  /* 0x0000000400000947 */ /* 0x000fea0003800000 */
[----:B------:R-:W-:Y:S02]  /*2260*/  ISETP.GE.AND P0, PT, R20, RZ, PT ;  /* 0x000000ff1400720c */ /* 0x000fe40003f06270 */
[----:B------:R-:W-:-:S11]  /*2270*/  ISETP.GE.AND P1, PT, R21, RZ, PT ;  /* 0x000000ff1500720c */ /* 0x000fd60003f26270 */
[----:B------:R-:W-:Y:S01]  /*2280*/  @P0 MOV R15, RZ ;  /* 0x000000ff000f0202 */ /* 0x000fe20000000f00 */
[----:B------:R-:W-:Y:S01]  /*2290*/  @!P0 FFMA R0, R0, 1.84467440737095516160e+19, RZ ;  /* 0x5f80000000008823 */ /* 0x000fe200000000ff */
[----:B------:R-:W-:Y:S01]  /*22a0*/  @!P0 MOV R15, 0xffffffc0 ;  /* 0xffffffc0000f8802 */ /* 0x000fe20000000f00 */
[----:B------:R-:W-:-:S03]  /*22b0*/  @!P1 FFMA R19, R3, 1.84467440737095516160e+19, RZ ;  /* 0x5f80000003139823 */ /* 0x000fc600000000ff */
[----:B------:R-:W-:-:S07]  /*22c0*/  @!P1 IADD3 R15, PT, PT, R15, 0x40, RZ ;  /* 0x000000400f0f9810 */ /* 0x000fce0007ffe0ff */
.L_x_25:
[----:B------:R-:W-:Y:S01]  /*22d0*/  LEA R20, R13, 0xc0800000, 0x17 ;  /* 0xc08000000d147811 */ /* 0x000fe200078eb8ff */
[----:B------:R-:W-:Y:S01]  /*22e0*/  BSSY.RECONVERGENT B2, `(.L_x_30) ;  /* 0x0000036000027945 */ /* 0x000fe20003800200 */
[----:B------:R-:W-:Y:S02]  /*22f0*/  IADD3 R18, PT, PT, R18, -0x7f, RZ ;  /* 0xffffff8112127810 */ /* 0x000fe40007ffe0ff */
[----:B------:R-:W-:-:S03]  /*2300*/  IADD3 R22, PT, PT, -R20, R19, RZ ;  /* 0x0000001314167210 */ /* 0x000fc60007ffe1ff */
[----:B------:R-:W-:Y:S01]  /*2310*/  IMAD R0, R18, -0x800000, R0 ;  /* 0xff80000012007824 */ /* 0x000fe200078e0200 */
[----:B------:R-:W0:Y:S01]  /*2320*/  MUFU.RCP R20, R22 ;  /* 0x0000001600147308 */ /* 0x000e220000001000 */
[----:B------:R-:W-:Y:S01]  /*2330*/  FADD.FTZ R19, -R22, -RZ ;  /* 0x800000ff16137221 */ /* 0x000fe20000010100 */
[----:B------:R-:W-:-:S04]  /*2340*/  IADD3 R18, PT, PT, R18, 0x7f, -R13 ;  /* 0x0000007f12127810 */ /* 0x000fc80007ffe80d */
[----:B------:R-:W-:Y:S01]  /*2350*/  IADD3 R18, PT, PT, R18, R15, RZ ;  /* 0x0000000f12127210 */ /* 0x000fe20007ffe0ff */
[----:B0-----:R-:W-:-:S04]  /*2360*/  FFMA R21, R20, R19, 1 ;  /* 0x3f80000014157423 */ /* 0x001fc80000000013 */
[----:B------:R-:W-:-:S04]  /*2370*/  FFMA R20, R20, R21, R20 ;  /* 0x0000001514147223 */ /* 0x000fc80000000014 */
[----:B------:R-:W-:-:S04]  /*2380*/  FFMA R21, R0, R20, RZ ;  /* 0x0000001400157223 */ /* 0x000fc800000000ff */
[----:B------:R-:W-:-:S04]  /*2390*/  FFMA R23, R19, R21, R0 ;  /* 0x0000001513177223 */ /* 0x000fc80000000000 */
[----:B------:R-:W-:-:S04]  /*23a0*/  FFMA R21, R20, R23, R21 ;  /* 0x0000001714157223 */ /* 0x000fc80000000015 */
[----:B------:R-:W-:-:S04]  /*23b0*/  FFMA R0, R19, R21, R0 ;  /* 0x0000001513007223 */ /* 0x000fc80000000000 */
[----:B------:R-:W-:-:S05]  /*23c0*/  FFMA R19, R20, R0, R21 ;  /* 0x0000000014137223 */ /* 0x000fca0000000015 */
[----:B------:R-:W-:-:S04]  /*23d0*/  SHF.R.U32.HI R13, RZ, 0x17, R19 ;  /* 0x00000017ff0d7819 */ /* 0x000fc80000011613 */
[----:B------:R-:W-:-:S04]  /*23e0*/  LOP3.LUT R13, R13, 0xff, RZ, 0xc0, !PT ;  /* 0x000000ff0d0d7812 */ /* 0x000fc800078ec0ff */
[----:B------:R-:W-:-:S04]  /*23f0*/  IADD3 R13, PT, PT, R13, R18, RZ ;  /* 0x000000120d0d7210 */ /* 0x000fc80007ffe0ff */
[----:B------:R-:W-:-:S04]  /*2400*/  IADD3 R15, PT, PT, R13, -0x1, RZ ;  /* 0xffffffff0d0f7810 */ /* 0x000fc80007ffe0ff */
[----:B------:R-:W-:-:S13]  /*2410*/  ISETP.GE.U32.AND P0, PT, R15, 0xfe, PT ;  /* 0x000000fe0f00780c */ /* 0x000fda0003f06070 */
[----:B------:R-:W-:Y:S05]  /*2420*/  @!P0 BRA `(.L_x_31) ;  /* 0x0000000000808947 */ /* 0x000fea0003800000 */
[----:B------:R-:W-:-:S13]  /*2430*/  ISETP.GT.AND P0, PT, R13, 0xfe, PT ;  /* 0x000000fe0d00780c */ /* 0x000fda0003f04270 */
[----:B------:R-:W-:Y:S05]  /*2440*/  @P0 BRA `(.L_x_32) ;  /* 0x00000000006c0947 */ /* 0x000fea0003800000 */
[----:B------:R-:W-:-:S13]  /*2450*/  ISETP.GE.AND P0, PT, R13, 0x1, PT ;  /* 0x000000010d00780c */ /* 0x000fda0003f06270 */
[----:B------:R-:W-:Y:S05]  /*2460*/  @P0 BRA `(.L_x_33) ;  /* 0x0000000000740947 */ /* 0x000fea0003800000 */
[----:B------:R-:W-:Y:S02]  /*2470*/  ISETP.GE.AND P0, PT, R13, -0x18, PT ;  /* 0xffffffe80d00780c */ /* 0x000fe40003f06270 */
[----:B------:R-:W-:-:S11]  /*2480*/  LOP3.LUT R19, R19, 0x80000000, RZ, 0xc0, !PT ;  /* 0x8000000013137812 */ /* 0x000fd600078ec0ff */
[----:B------:R-:W-:Y:S05]  /*2490*/  @!P0 BRA `(.L_x_33) ;  /* 0x0000000000688947 */ /* 0x000fea0003800000 */
[CCC-:B------:R-:W-:Y:S01]  /*24a0*/  FFMA.RZ R15, R20.reuse, R0.reuse, R21.reuse ;  /* 0x00000000140f7223 */ /* 0x1c0fe2000000c015 */
[C---:B------:R-:W-:Y:S02]  /*24b0*/  ISETP.NE.AND P2, PT, R13.reuse, RZ, PT ;  /* 0x000000ff0d00720c */ /* 0x040fe40003f45270 */
[----:B------:R-:W-:Y:S02]  /*24c0*/  ISETP.NE.AND P1, PT, R13, RZ, PT ;  /* 0x000000ff0d00720c */ /* 0x000fe40003f25270 */
[----:B------:R-:W-:Y:S01]  /*24d0*/  LOP3.LUT R18, R15, 0x7fffff, RZ, 0xc0, !PT ;  /* 0x007fffff0f127812 */ /* 0x000fe200078ec0ff */
[CCC-:B------:R-:W-:Y:S01]  /*24e0*/  FFMA.RP R15, R20.reuse, R0.reuse, R21.reuse ;  /* 0x00000000140f7223 */ /* 0x1c0fe20000008015 */
[----:B------:R-:W-:Y:S01]  /*24f0*/  FFMA.RM R0, R20, R0, R21 ;  /* 0x0000000014007223 */ /* 0x000fe20000004015 */
[----:B------:R-:W-:Y:S02]  /*2500*/  IADD3 R21, PT, PT, R13, 0x20, RZ ;  /* 0x000000200d157810 */ /* 0x000fe40007ffe0ff */
[----:B------:R-:W-:-:S02]  /*2510*/  LOP3.LUT R18, R18, 0x800000, RZ, 0xfc, !PT ;  /* 0x0080000012127812 */ /* 0x000fc400078efcff */
[----:B------:R-:W-:Y:S02]  /*2520*/  IADD3 R13, PT, PT, -R13, RZ, RZ ;  /* 0x000000ff0d0d7210 */ /* 0x000fe40007ffe1ff */
[----:B------:R-:W-:Y:S02]  /*2530*/  SHF.L.U32 R21, R18, R21, RZ ;  /* 0x0000001512157219 */ /* 0x000fe400000006ff */
[----:B------:R-:W-:Y:S02]  /*2540*/  FSETP.NEU.FTZ.AND P0, PT, R15, R0, PT ;  /* 0x000000000f00720b */ /* 0x000fe40003f1d000 */
[----:B------:R-:W-:Y:S02]  /*2550*/  SEL R13, R13, RZ, P2 ;  /* 0x000000ff0d0d7207 */ /* 0x000fe40001000000 */
[----:B------:R-:W-:Y:S02]  /*2560*/  ISETP.NE.AND P1, PT, R21, RZ, P1 ;  /* 0x000000ff1500720c */ /* 0x000fe40000f25270 */
[----:B------:R-:W-:-:S02]  /*2570*/  SHF.R.U32.HI R13, RZ, R13, R18 ;  /* 0x0000000dff0d7219 */ /* 0x000fc40000011612 */
[----:B------:R-:W-:Y:S02]  /*2580*/  PLOP3.LUT P0, PT, P0, P1, PT, 0xf8, 0x8f ;  /* 0x00000000008f781c */ /* 0x000fe40000703f70 */
[----:B------:R-:W-:Y:S02]  /*2590*/  SHF.R.U32.HI R15, RZ, 0x1, R13 ;  /* 0x00000001ff0f7819 */ /* 0x000fe4000001160d */
[----:B------:R-:W-:-:S04]  /*25a0*/  SEL R0, RZ, 0x1, !P0 ;  /* 0x00000001ff007807 */ /* 0x000fc80004000000 */
[----:B------:R-:W-:-:S04]  /*25b0*/  LOP3.LUT R0, R0, 0x1, R15, 0xf8, !PT ;  /* 0x0000000100007812 */ /* 0x000fc800078ef80f */
[----:B------:R-:W-:-:S04]  /*25c0*/  LOP3.LUT R0, R0, R13, RZ, 0xc0, !PT ;  /* 0x0000000d00007212 */ /* 0x000fc800078ec0ff */
[----:B------:R-:W-:-:S04]  /*25d0*/  IADD3 R0, PT, PT, R15, R0, RZ ;  /* 0x000000000f007210 */ /* 0x000fc80007ffe0ff */
[----:B------:R-:W-:Y:S01]  /*25e0*/  LOP3.LUT R19, R0, R19, RZ, 0xfc, !PT ;  /* 0x0000001300137212 */ /* 0x000fe200078efcff */
[----:B------:R-:W-:Y:S06]  /*25f0*/  BRA `(.L_x_33) ;  /* 0x0000000000107947 */ /* 0x000fec0003800000 */
.L_x_32:
[----:B------:R-:W-:-:S04]  /*2600*/  LOP3.LUT R19, R19, 0x80000000, RZ, 0xc0, !PT ;  /* 0x8000000013137812 */ /* 0x000fc800078ec0ff */
[----:B------:R-:W-:Y:S01]  /*2610*/  LOP3.LUT R19, R19, 0x7f800000, RZ, 0xfc, !PT ;  /* 0x7f80000013137812 */ /* 0x000fe200078efcff */
[----:B------:R-:W-:Y:S06]  /*2620*/  BRA `(.L_x_33) ;  /* 0x0000000000047947 */ /* 0x000fec0003800000 */
.L_x_31:
[----:B------:R-:W-:-:S07]  /*2630*/  LEA R19, R18, R19, 0x17 ;  /* 0x0000001312137211 */ /* 0x000fce00078eb8ff */
.L_x_33:
[----:B------:R-:W-:Y:S05]  /*2640*/  BSYNC.RECONVERGENT B2 ;  /* 0x0000000000027941 */ /* 0x000fea0003800200 */
.L_x_30:
[----:B------:R-:W-:Y:S05]  /*2650*/  BRA `(.L_x_34) ;  /* 0x0000000000207947 */ /* 0x000fea0003800000 */
.L_x_29:
[----:B------:R-:W-:-:S04]  /*2660*/  LOP3.LUT R19, R19, 0x80000000, R0, 0x48, !PT ;  /* 0x8000000013137812 */ /* 0x000fc800078e4800 */
[----:B------:R-:W-:Y:S01]  /*2670*/  LOP3.LUT R19, R19, 0x7f800000, RZ, 0xfc, !PT ;  /* 0x7f80000013137812 */ /* 0x000fe200078efcff */
[----:B------:R-:W-:Y:S06]  /*2680*/  BRA `(.L_x_34) ;  /* 0x0000000000147947 */ /* 0x000fec0003800000 */
.L_x_28:
[----:B------:R-:W-:Y:S01]  /*2690*/  LOP3.LUT R19, R19, 0x80000000, R0, 0x48, !PT ;  /* 0x8000000013137812 */ /* 0x000fe200078e4800 */
[----:B------:R-:W-:Y:S06]  /*26a0*/  BRA `(.L_x_34) ;  /* 0x00000000000c7947 */ /* 0x000fec0003800000 */
.L_x_27:
[----:B------:R-:W0:Y:S01]  /*26b0*/  MUFU.RSQ R19, -QNAN ;  /* 0xffc0000000137908 */ /* 0x000e220000001400 */
[----:B------:R-:W-:Y:S05]  /*26c0*/  BRA `(.L_x_34) ;  /* 0x0000000000047947 */ /* 0x000fea0003800000 */
.L_x_26:
[----:B------:R-:W-:-:S07]  /*26d0*/  FADD.FTZ R19, R0, R3 ;  /* 0x0000000300137221 */ /* 0x000fce0000010000 */
.L_x_34:
[----:B------:R-:W-:Y:S05]  /*26e0*/  BSYNC.RECONVERGENT B1 ;  /* 0x0000000000017941 */ /* 0x000fea0003800200 */
.L_x_24:
[----:B------:R-:W-:Y:S01]  /*26f0*/  HFMA2 R15, -RZ, RZ, 0, 0 ;  /* 0x00000000ff0f7431 */ /* 0x000fe200000001ff */
[----:B0-----:R-:W-:-:S03]  /*2700*/  MOV R13, R19 ;  /* 0x00000013000d7202 */ /* 0x001fc60000000f00 */
[----:B------:R-:W-:Y:S05]  /*2710*/  RET.REL.NODEC R14 `(_Z15LayerNormKernelPKfPfS0_S0_f) ;  /* 0xffffffd80e387950 */ /* 0x000fea0003c3ffff */
.L_x_35:
[----:B------:R-:W-:-:S00]  /*2720*/  BRA `(.L_x_35) ;  /* 0xfffffffc00fc7947 */ /* 0x000fc0000383ffff */
[----:B------:R-:W-:-:S00]  /*2730*/  NOP ;  /* 0x0000000000007918 */ /* 0x000fc00000000000 */
        /* <DEDUP_REMOVED lines=12> */
.L_x_37:


//--------------------- .nv.shared.reserved.0     --------------------------
	.section	.nv.shared.reserved.0,"aw",@nobits
	.weak		__nv_reservedSMEM_offset_0_alias
	.size		__nv_reservedSMEM_offset_0_alias, 0, 64
	.other		__nv_reservedSMEM_offset_0_alias,@"STO_CUDA_RESERVED_SHARED STV_DEFAULT"
__nv_reservedSMEM_offset_0_alias:
	.zero		0
	.zero		64


//--------------------- .nv.constant0._Z15LayerNormKernelPKfPfS0_S0_f --------------------------
	.section	.nv.constant0._Z15LayerNormKernelPKfPfS0_S0_f,"a",@progbits
	.sectionflags	@""
	.align	4
.nv.constant0._Z15LayerNormKernelPKfPfS0_S0_f:
	.zero		932


//--------------------- SYMBOLS --------------------------

	.type		.nv.reservedSmem.offset0,@object
	.size		.nv.reservedSmem.offset0,0x4
